//
// Generated by NVIDIA NVVM Compiler
//
// Compiler Build ID: CL-36424714
// Cuda compilation tools, release 13.0, V13.0.88
// Based on NVVM 20.0.0
//

.version 9.0
.target sm_100
.address_size 64

	// .globl	batch_gamma_adjust
.global .align 4 .b8 precalc_xorwow_matrix[102400];
.global .align 4 .b8 precalc_xorwow_offset_matrix[102400];
.global .align 4 .b8 mrg32k3aM1[2304];
.global .align 4 .b8 mrg32k3aM2[2304];
.global .align 4 .b8 mrg32k3aM1SubSeq[2016];
.global .align 4 .b8 mrg32k3aM2SubSeq[2016];
.global .align 4 .b8 mrg32k3aM1Seq[2304];
.global .align 4 .b8 mrg32k3aM2Seq[2304];
.const .align 8 .b8 __cr_lgamma_table[72];
// _ZZ22batch_compute_accuracyE9s_correct has been demoted
// _ZZ22batch_compute_accuracyE7s_total has been demoted
// _ZZ22batch_compute_accuracyE10s_excluded has been demoted

.visible .entry batch_gamma_adjust(
	.param .u64 .ptr .align 1 batch_gamma_adjust_param_0,
	.param .u64 .ptr .align 1 batch_gamma_adjust_param_1,
	.param .u64 .ptr .align 1 batch_gamma_adjust_param_2,
	.param .u64 .ptr .align 1 batch_gamma_adjust_param_3,
	.param .u64 .ptr .align 1 batch_gamma_adjust_param_4,
	.param .u64 .ptr .align 1 batch_gamma_adjust_param_5,
	.param .u64 .ptr .align 1 batch_gamma_adjust_param_6,
	.param .u64 .ptr .align 1 batch_gamma_adjust_param_7,
	.param .u32 batch_gamma_adjust_param_8,
	.param .u32 batch_gamma_adjust_param_9
)
{
	.reg .pred 	%p<34>;
	.reg .b32 	%r<50>;
	.reg .b32 	%f<262>;
	.reg .b64 	%rd<32>;
	.reg .b64 	%fd<8>;

	ld.param.u64 	%rd4, [batch_gamma_adjust_param_3];
	ld.param.u64 	%rd5, [batch_gamma_adjust_param_4];
	ld.param.u64 	%rd8, [batch_gamma_adjust_param_7];
	ld.param.u32 	%r3, [batch_gamma_adjust_param_8];
	ld.param.u32 	%r4, [batch_gamma_adjust_param_9];
	mov.u32 	%r5, %ctaid.x;
	mov.u32 	%r6, %ntid.x;
	mov.u32 	%r7, %tid.x;
	mad.lo.s32 	%r1, %r5, %r6, %r7;
	mov.u32 	%r2, %ctaid.y;
	setp.ge.s32 	%p1, %r1, %r3;
	setp.ge.s32 	%p2, %r2, %r4;
	or.pred  	%p3, %p1, %p2;
	@%p3 bra 	$L__BB0_2;
	ld.param.u64 	%rd31, [batch_gamma_adjust_param_6];
	ld.param.u64 	%rd30, [batch_gamma_adjust_param_5];
	ld.param.u64 	%rd29, [batch_gamma_adjust_param_2];
	ld.param.u64 	%rd28, [batch_gamma_adjust_param_1];
	ld.param.u64 	%rd27, [batch_gamma_adjust_param_0];
	cvta.to.global.u64 	%rd9, %rd30;
	cvta.to.global.u64 	%rd10, %rd31;
	cvta.to.global.u64 	%rd11, %rd8;
	cvta.to.global.u64 	%rd12, %rd4;
	cvta.to.global.u64 	%rd13, %rd5;
	cvta.to.global.u64 	%rd14, %rd27;
	cvta.to.global.u64 	%rd15, %rd28;
	cvta.to.global.u64 	%rd16, %rd29;
	mul.wide.s32 	%rd17, %r1, 8;
	add.s64 	%rd18, %rd14, %rd17;
	ld.global.nc.f64 	%fd1, [%rd18];
	add.s64 	%rd19, %rd15, %rd17;
	ld.global.nc.f64 	%fd2, [%rd19];
	add.s64 	%rd20, %rd16, %rd17;
	ld.global.nc.f64 	%fd3, [%rd20];
	mul.lo.s32 	%r8, %r2, 10;
	mul.wide.u32 	%rd21, %r8, 4;
	add.s64 	%rd22, %rd12, %rd21;
	ld.global.nc.f32 	%f1, [%rd22];
	ld.global.nc.f32 	%f2, [%rd13];
	div.rn.f32 	%f3, %f1, %f2;
	setp.lt.f32 	%p4, %f3, 0f00800000;
	mul.f32 	%f4, %f3, 0f4B000000;
	selp.f32 	%f5, %f4, %f3, %p4;
	selp.f32 	%f6, 0fC1B80000, 0f00000000, %p4;
	mov.b32 	%r9, %f5;
	add.s32 	%r10, %r9, -1059760811;
	and.b32  	%r11, %r10, -8388608;
	sub.s32 	%r12, %r9, %r11;
	mov.b32 	%f7, %r12;
	cvt.rn.f32.s32 	%f8, %r11;
	fma.rn.f32 	%f9, %f8, 0f34000000, %f6;
	add.f32 	%f10, %f7, 0fBF800000;
	fma.rn.f32 	%f11, %f10, 0fBE055027, 0f3E1039F6;
	fma.rn.f32 	%f12, %f11, %f10, 0fBDF8CDCC;
	fma.rn.f32 	%f13, %f12, %f10, 0f3E0F2955;
	fma.rn.f32 	%f14, %f13, %f10, 0fBE2AD8B9;
	fma.rn.f32 	%f15, %f14, %f10, 0f3E4CED0B;
	fma.rn.f32 	%f16, %f15, %f10, 0fBE7FFF22;
	fma.rn.f32 	%f17, %f16, %f10, 0f3EAAAA78;
	fma.rn.f32 	%f18, %f17, %f10, 0fBF000000;
	mul.f32 	%f19, %f10, %f18;
	fma.rn.f32 	%f20, %f19, %f10, %f10;
	fma.rn.f32 	%f21, %f9, 0f3F317218, %f20;
	setp.gt.u32 	%p5, %r9, 2139095039;
	fma.rn.f32 	%f22, %f5, 0f7F800000, 0f7F800000;
	selp.f32 	%f23, %f22, %f21, %p5;
	setp.eq.f32 	%p6, %f5, 0f00000000;
	fma.rn.f32 	%f24, %f23, 0f3CB851EC, 0f00000000;
	selp.f32 	%f25, 0fFF800000, %f24, %p6;
	ld.global.nc.f32 	%f26, [%rd22+4];
	ld.global.nc.f32 	%f27, [%rd13+4];
	div.rn.f32 	%f28, %f26, %f27;
	setp.lt.f32 	%p7, %f28, 0f00800000;
	mul.f32 	%f29, %f28, 0f4B000000;
	selp.f32 	%f30, %f29, %f28, %p7;
	selp.f32 	%f31, 0fC1B80000, 0f00000000, %p7;
	mov.b32 	%r13, %f30;
	add.s32 	%r14, %r13, -1059760811;
	and.b32  	%r15, %r14, -8388608;
	sub.s32 	%r16, %r13, %r15;
	mov.b32 	%f32, %r16;
	cvt.rn.f32.s32 	%f33, %r15;
	fma.rn.f32 	%f34, %f33, 0f34000000, %f31;
	add.f32 	%f35, %f32, 0fBF800000;
	fma.rn.f32 	%f36, %f35, 0fBE055027, 0f3E1039F6;
	fma.rn.f32 	%f37, %f36, %f35, 0fBDF8CDCC;
	fma.rn.f32 	%f38, %f37, %f35, 0f3E0F2955;
	fma.rn.f32 	%f39, %f38, %f35, 0fBE2AD8B9;
	fma.rn.f32 	%f40, %f39, %f35, 0f3E4CED0B;
	fma.rn.f32 	%f41, %f40, %f35, 0fBE7FFF22;
	fma.rn.f32 	%f42, %f41, %f35, 0f3EAAAA78;
	fma.rn.f32 	%f43, %f42, %f35, 0fBF000000;
	mul.f32 	%f44, %f35, %f43;
	fma.rn.f32 	%f45, %f44, %f35, %f35;
	fma.rn.f32 	%f46, %f34, 0f3F317218, %f45;
	setp.gt.u32 	%p8, %r13, 2139095039;
	fma.rn.f32 	%f47, %f30, 0f7F800000, 0f7F800000;
	selp.f32 	%f48, %f47, %f46, %p8;
	setp.eq.f32 	%p9, %f30, 0f00000000;
	mul.f32 	%f49, %f48, 0f3C9374BD;
	selp.f32 	%f50, 0fFF800000, %f49, %p9;
	add.f32 	%f51, %f25, %f50;
	ld.global.nc.f32 	%f52, [%rd22+8];
	ld.global.nc.f32 	%f53, [%rd13+8];
	div.rn.f32 	%f54, %f52, %f53;
	setp.lt.f32 	%p10, %f54, 0f00800000;
	mul.f32 	%f55, %f54, 0f4B000000;
	selp.f32 	%f56, %f55, %f54, %p10;
	selp.f32 	%f57, 0fC1B80000, 0f00000000, %p10;
	mov.b32 	%r17, %f56;
	add.s32 	%r18, %r17, -1059760811;
	and.b32  	%r19, %r18, -8388608;
	sub.s32 	%r20, %r17, %r19;
	mov.b32 	%f58, %r20;
	cvt.rn.f32.s32 	%f59, %r19;
	fma.rn.f32 	%f60, %f59, 0f34000000, %f57;
	add.f32 	%f61, %f58, 0fBF800000;
	fma.rn.f32 	%f62, %f61, 0fBE055027, 0f3E1039F6;
	fma.rn.f32 	%f63, %f62, %f61, 0fBDF8CDCC;
	fma.rn.f32 	%f64, %f63, %f61, 0f3E0F2955;
	fma.rn.f32 	%f65, %f64, %f61, 0fBE2AD8B9;
	fma.rn.f32 	%f66, %f65, %f61, 0f3E4CED0B;
	fma.rn.f32 	%f67, %f66, %f61, 0fBE7FFF22;
	fma.rn.f32 	%f68, %f67, %f61, 0f3EAAAA78;
	fma.rn.f32 	%f69, %f68, %f61, 0fBF000000;
	mul.f32 	%f70, %f61, %f69;
	fma.rn.f32 	%f71, %f70, %f61, %f61;
	fma.rn.f32 	%f72, %f60, 0f3F317218, %f71;
	setp.gt.u32 	%p11, %r17, 2139095039;
	fma.rn.f32 	%f73, %f56, 0f7F800000, 0f7F800000;
	selp.f32 	%f74, %f73, %f72, %p11;
	setp.eq.f32 	%p12, %f56, 0f00000000;
	mul.f32 	%f75, %f74, 0f3C75C290;
	selp.f32 	%f76, 0fFF800000, %f75, %p12;
	add.f32 	%f77, %f51, %f76;
	ld.global.nc.f32 	%f78, [%rd22+12];
	ld.global.nc.f32 	%f79, [%rd13+12];
	div.rn.f32 	%f80, %f78, %f79;
	setp.lt.f32 	%p13, %f80, 0f00800000;
	mul.f32 	%f81, %f80, 0f4B000000;
	selp.f32 	%f82, %f81, %f80, %p13;
	selp.f32 	%f83, 0fC1B80000, 0f00000000, %p13;
	mov.b32 	%r21, %f82;
	add.s32 	%r22, %r21, -1059760811;
	and.b32  	%r23, %r22, -8388608;
	sub.s32 	%r24, %r21, %r23;
	mov.b32 	%f84, %r24;
	cvt.rn.f32.s32 	%f85, %r23;
	fma.rn.f32 	%f86, %f85, 0f34000000, %f83;
	add.f32 	%f87, %f84, 0fBF800000;
	fma.rn.f32 	%f88, %f87, 0fBE055027, 0f3E1039F6;
	fma.rn.f32 	%f89, %f88, %f87, 0fBDF8CDCC;
	fma.rn.f32 	%f90, %f89, %f87, 0f3E0F2955;
	fma.rn.f32 	%f91, %f90, %f87, 0fBE2AD8B9;
	fma.rn.f32 	%f92, %f91, %f87, 0f3E4CED0B;
	fma.rn.f32 	%f93, %f92, %f87, 0fBE7FFF22;
	fma.rn.f32 	%f94, %f93, %f87, 0f3EAAAA78;
	fma.rn.f32 	%f95, %f94, %f87, 0fBF000000;
	mul.f32 	%f96, %f87, %f95;
	fma.rn.f32 	%f97, %f96, %f87, %f87;
	fma.rn.f32 	%f98, %f86, 0f3F317218, %f97;
	setp.gt.u32 	%p14, %r21, 2139095039;
	fma.rn.f32 	%f99, %f82, 0f7F800000, 0f7F800000;
	selp.f32 	%f100, %f99, %f98, %p14;
	setp.eq.f32 	%p15, %f82, 0f00000000;
	mul.f32 	%f101, %f100, 0f3C449BA6;
	selp.f32 	%f102, 0fFF800000, %f101, %p15;
	add.f32 	%f103, %f77, %f102;
	ld.global.nc.f32 	%f104, [%rd22+16];
	ld.global.nc.f32 	%f105, [%rd13+16];
	div.rn.f32 	%f106, %f104, %f105;
	setp.lt.f32 	%p16, %f106, 0f00800000;
	mul.f32 	%f107, %f106, 0f4B000000;
	selp.f32 	%f108, %f107, %f106, %p16;
	selp.f32 	%f109, 0fC1B80000, 0f00000000, %p16;
	mov.b32 	%r25, %f108;
	add.s32 	%r26, %r25, -1059760811;
	and.b32  	%r27, %r26, -8388608;
	sub.s32 	%r28, %r25, %r27;
	mov.b32 	%f110, %r28;
	cvt.rn.f32.s32 	%f111, %r27;
	fma.rn.f32 	%f112, %f111, 0f34000000, %f109;
	add.f32 	%f113, %f110, 0fBF800000;
	fma.rn.f32 	%f114, %f113, 0fBE055027, 0f3E1039F6;
	fma.rn.f32 	%f115, %f114, %f113, 0fBDF8CDCC;
	fma.rn.f32 	%f116, %f115, %f113, 0f3E0F2955;
	fma.rn.f32 	%f117, %f116, %f113, 0fBE2AD8B9;
	fma.rn.f32 	%f118, %f117, %f113, 0f3E4CED0B;
	fma.rn.f32 	%f119, %f118, %f113, 0fBE7FFF22;
	fma.rn.f32 	%f120, %f119, %f113, 0f3EAAAA78;
	fma.rn.f32 	%f121, %f120, %f113, 0fBF000000;
	mul.f32 	%f122, %f113, %f121;
	fma.rn.f32 	%f123, %f122, %f113, %f113;
	fma.rn.f32 	%f124, %f112, 0f3F317218, %f123;
	setp.gt.u32 	%p17, %r25, 2139095039;
	fma.rn.f32 	%f125, %f108, 0f7F800000, 0f7F800000;
	selp.f32 	%f126, %f125, %f124, %p17;
	setp.eq.f32 	%p18, %f108, 0f00000000;
	mul.f32 	%f127, %f126, 0f3C449BA6;
	selp.f32 	%f128, 0fFF800000, %f127, %p18;
	add.f32 	%f129, %f103, %f128;
	ld.global.nc.f32 	%f130, [%rd22+20];
	ld.global.nc.f32 	%f131, [%rd13+20];
	div.rn.f32 	%f132, %f130, %f131;
	setp.lt.f32 	%p19, %f132, 0f00800000;
	mul.f32 	%f133, %f132, 0f4B000000;
	selp.f32 	%f134, %f133, %f132, %p19;
	selp.f32 	%f135, 0fC1B80000, 0f00000000, %p19;
	mov.b32 	%r29, %f134;
	add.s32 	%r30, %r29, -1059760811;
	and.b32  	%r31, %r30, -8388608;
	sub.s32 	%r32, %r29, %r31;
	mov.b32 	%f136, %r32;
	cvt.rn.f32.s32 	%f137, %r31;
	fma.rn.f32 	%f138, %f137, 0f34000000, %f135;
	add.f32 	%f139, %f136, 0fBF800000;
	fma.rn.f32 	%f140, %f139, 0fBE055027, 0f3E1039F6;
	fma.rn.f32 	%f141, %f140, %f139, 0fBDF8CDCC;
	fma.rn.f32 	%f142, %f141, %f139, 0f3E0F2955;
	fma.rn.f32 	%f143, %f142, %f139, 0fBE2AD8B9;
	fma.rn.f32 	%f144, %f143, %f139, 0f3E4CED0B;
	fma.rn.f32 	%f145, %f144, %f139, 0fBE7FFF22;
	fma.rn.f32 	%f146, %f145, %f139, 0f3EAAAA78;
	fma.rn.f32 	%f147, %f146, %f139, 0fBF000000;
	mul.f32 	%f148, %f139, %f147;
	fma.rn.f32 	%f149, %f148, %f139, %f139;
	fma.rn.f32 	%f150, %f138, 0f3F317218, %f149;
	setp.gt.u32 	%p20, %r29, 2139095039;
	fma.rn.f32 	%f151, %f134, 0f7F800000, 0f7F800000;
	selp.f32 	%f152, %f151, %f150, %p20;
	setp.eq.f32 	%p21, %f134, 0f00000000;
	mul.f32 	%f153, %f152, 0f3C9374BD;
	selp.f32 	%f154, 0fFF800000, %f153, %p21;
	add.f32 	%f155, %f129, %f154;
	ld.global.nc.f32 	%f156, [%rd22+24];
	ld.global.nc.f32 	%f157, [%rd13+24];
	div.rn.f32 	%f158, %f156, %f157;
	setp.lt.f32 	%p22, %f158, 0f00800000;
	mul.f32 	%f159, %f158, 0f4B000000;
	selp.f32 	%f160, %f159, %f158, %p22;
	selp.f32 	%f161, 0fC1B80000, 0f00000000, %p22;
	mov.b32 	%r33, %f160;
	add.s32 	%r34, %r33, -1059760811;
	and.b32  	%r35, %r34, -8388608;
	sub.s32 	%r36, %r33, %r35;
	mov.b32 	%f162, %r36;
	cvt.rn.f32.s32 	%f163, %r35;
	fma.rn.f32 	%f164, %f163, 0f34000000, %f161;
	add.f32 	%f165, %f162, 0fBF800000;
	fma.rn.f32 	%f166, %f165, 0fBE055027, 0f3E1039F6;
	fma.rn.f32 	%f167, %f166, %f165, 0fBDF8CDCC;
	fma.rn.f32 	%f168, %f167, %f165, 0f3E0F2955;
	fma.rn.f32 	%f169, %f168, %f165, 0fBE2AD8B9;
	fma.rn.f32 	%f170, %f169, %f165, 0f3E4CED0B;
	fma.rn.f32 	%f171, %f170, %f165, 0fBE7FFF22;
	fma.rn.f32 	%f172, %f171, %f165, 0f3EAAAA78;
	fma.rn.f32 	%f173, %f172, %f165, 0fBF000000;
	mul.f32 	%f174, %f165, %f173;
	fma.rn.f32 	%f175, %f174, %f165, %f165;
	fma.rn.f32 	%f176, %f164, 0f3F317218, %f175;
	setp.gt.u32 	%p23, %r33, 2139095039;
	fma.rn.f32 	%f177, %f160, 0f7F800000, 0f7F800000;
	selp.f32 	%f178, %f177, %f176, %p23;
	setp.eq.f32 	%p24, %f160, 0f00000000;
	mul.f32 	%f179, %f178, 0f3C75C290;
	selp.f32 	%f180, 0fFF800000, %f179, %p24;
	add.f32 	%f181, %f155, %f180;
	ld.global.nc.f32 	%f182, [%rd22+28];
	ld.global.nc.f32 	%f183, [%rd13+28];
	div.rn.f32 	%f184, %f182, %f183;
	setp.lt.f32 	%p25, %f184, 0f00800000;
	mul.f32 	%f185, %f184, 0f4B000000;
	selp.f32 	%f186, %f185, %f184, %p25;
	selp.f32 	%f187, 0fC1B80000, 0f00000000, %p25;
	mov.b32 	%r37, %f186;
	add.s32 	%r38, %r37, -1059760811;
	and.b32  	%r39, %r38, -8388608;
	sub.s32 	%r40, %r37, %r39;
	mov.b32 	%f188, %r40;
	cvt.rn.f32.s32 	%f189, %r39;
	fma.rn.f32 	%f190, %f189, 0f34000000, %f187;
	add.f32 	%f191, %f188, 0fBF800000;
	fma.rn.f32 	%f192, %f191, 0fBE055027, 0f3E1039F6;
	fma.rn.f32 	%f193, %f192, %f191, 0fBDF8CDCC;
	fma.rn.f32 	%f194, %f193, %f191, 0f3E0F2955;
	fma.rn.f32 	%f195, %f194, %f191, 0fBE2AD8B9;
	fma.rn.f32 	%f196, %f195, %f191, 0f3E4CED0B;
	fma.rn.f32 	%f197, %f196, %f191, 0fBE7FFF22;
	fma.rn.f32 	%f198, %f197, %f191, 0f3EAAAA78;
	fma.rn.f32 	%f199, %f198, %f191, 0fBF000000;
	mul.f32 	%f200, %f191, %f199;
	fma.rn.f32 	%f201, %f200, %f191, %f191;
	fma.rn.f32 	%f202, %f190, 0f3F317218, %f201;
	setp.gt.u32 	%p26, %r37, 2139095039;
	fma.rn.f32 	%f203, %f186, 0f7F800000, 0f7F800000;
	selp.f32 	%f204, %f203, %f202, %p26;
	setp.eq.f32 	%p27, %f186, 0f00000000;
	mul.f32 	%f205, %f204, 0f3C75C290;
	selp.f32 	%f206, 0fFF800000, %f205, %p27;
	add.f32 	%f207, %f181, %f206;
	ld.global.nc.f32 	%f208, [%rd22+32];
	ld.global.nc.f32 	%f209, [%rd13+32];
	div.rn.f32 	%f210, %f208, %f209;
	setp.lt.f32 	%p28, %f210, 0f00800000;
	mul.f32 	%f211, %f210, 0f4B000000;
	selp.f32 	%f212, %f211, %f210, %p28;
	selp.f32 	%f213, 0fC1B80000, 0f00000000, %p28;
	mov.b32 	%r41, %f212;
	add.s32 	%r42, %r41, -1059760811;
	and.b32  	%r43, %r42, -8388608;
	sub.s32 	%r44, %r41, %r43;
	mov.b32 	%f214, %r44;
	cvt.rn.f32.s32 	%f215, %r43;
	fma.rn.f32 	%f216, %f215, 0f34000000, %f213;
	add.f32 	%f217, %f214, 0fBF800000;
	fma.rn.f32 	%f218, %f217, 0fBE055027, 0f3E1039F6;
	fma.rn.f32 	%f219, %f218, %f217, 0fBDF8CDCC;
	fma.rn.f32 	%f220, %f219, %f217, 0f3E0F2955;
	fma.rn.f32 	%f221, %f220, %f217, 0fBE2AD8B9;
	fma.rn.f32 	%f222, %f221, %f217, 0f3E4CED0B;
	fma.rn.f32 	%f223, %f222, %f217, 0fBE7FFF22;
	fma.rn.f32 	%f224, %f223, %f217, 0f3EAAAA78;
	fma.rn.f32 	%f225, %f224, %f217, 0fBF000000;
	mul.f32 	%f226, %f217, %f225;
	fma.rn.f32 	%f227, %f226, %f217, %f217;
	fma.rn.f32 	%f228, %f216, 0f3F317218, %f227;
	setp.gt.u32 	%p29, %r41, 2139095039;
	fma.rn.f32 	%f229, %f212, 0f7F800000, 0f7F800000;
	selp.f32 	%f230, %f229, %f228, %p29;
	setp.eq.f32 	%p30, %f212, 0f00000000;
	mul.f32 	%f231, %f230, 0f3C449BA6;
	selp.f32 	%f232, 0fFF800000, %f231, %p30;
	add.f32 	%f233, %f207, %f232;
	ld.global.nc.f32 	%f234, [%rd22+36];
	ld.global.nc.f32 	%f235, [%rd13+36];
	div.rn.f32 	%f236, %f234, %f235;
	setp.lt.f32 	%p31, %f236, 0f00800000;
	mul.f32 	%f237, %f236, 0f4B000000;
	selp.f32 	%f238, %f237, %f236, %p31;
	selp.f32 	%f239, 0fC1B80000, 0f00000000, %p31;
	mov.b32 	%r45, %f238;
	add.s32 	%r46, %r45, -1059760811;
	and.b32  	%r47, %r46, -8388608;
	sub.s32 	%r48, %r45, %r47;
	mov.b32 	%f240, %r48;
	cvt.rn.f32.s32 	%f241, %r47;
	fma.rn.f32 	%f242, %f241, 0f34000000, %f239;
	add.f32 	%f243, %f240, 0fBF800000;
	fma.rn.f32 	%f244, %f243, 0fBE055027, 0f3E1039F6;
	fma.rn.f32 	%f245, %f244, %f243, 0fBDF8CDCC;
	fma.rn.f32 	%f246, %f245, %f243, 0f3E0F2955;
	fma.rn.f32 	%f247, %f246, %f243, 0fBE2AD8B9;
	fma.rn.f32 	%f248, %f247, %f243, 0f3E4CED0B;
	fma.rn.f32 	%f249, %f248, %f243, 0fBE7FFF22;
	fma.rn.f32 	%f250, %f249, %f243, 0f3EAAAA78;
	fma.rn.f32 	%f251, %f250, %f243, 0fBF000000;
	mul.f32 	%f252, %f243, %f251;
	fma.rn.f32 	%f253, %f252, %f243, %f243;
	fma.rn.f32 	%f254, %f242, 0f3F317218, %f253;
	setp.gt.u32 	%p32, %r45, 2139095039;
	fma.rn.f32 	%f255, %f238, 0f7F800000, 0f7F800000;
	selp.f32 	%f256, %f255, %f254, %p32;
	setp.eq.f32 	%p33, %f238, 0f00000000;
	mul.f32 	%f257, %f256, 0f3C2C0832;
	selp.f32 	%f258, 0fFF800000, %f257, %p33;
	add.f32 	%f259, %f233, %f258;
	max.f32 	%f260, %f259, 0fBE800000;
	min.f32 	%f261, %f260, 0f3E800000;
	mad.lo.s32 	%r49, %r3, %r2, %r1;
	cvt.f64.f32 	%fd4, %f261;
	add.f64 	%fd5, %fd1, %fd4;
	mul.wide.s32 	%rd23, %r49, 8;
	add.s64 	%rd24, %rd9, %rd23;
	st.global.f64 	[%rd24], %fd5;
	add.f64 	%fd6, %fd2, %fd4;
	add.s64 	%rd25, %rd10, %rd23;
	st.global.f64 	[%rd25], %fd6;
	add.f64 	%fd7, %fd3, %fd4;
	add.s64 	%rd26, %rd11, %rd23;
	st.global.f64 	[%rd26], %fd7;
$L__BB0_2:
	ret;

}
	// .globl	batch_compute_accuracy
.visible .entry batch_compute_accuracy(
	.param .u64 .ptr .align 1 batch_compute_accuracy_param_0,
	.param .u64 .ptr .align 1 batch_compute_accuracy_param_1,
	.param .u64 .ptr .align 1 batch_compute_accuracy_param_2,
	.param .u64 .ptr .align 1 batch_compute_accuracy_param_3,
	.param .u64 .ptr .align 1 batch_compute_accuracy_param_4,
	.param .u64 .ptr .align 1 batch_compute_accuracy_param_5,
	.param .u64 .ptr .align 1 batch_compute_accuracy_param_6,
	.param .u32 batch_compute_accuracy_param_7,
	.param .u32 batch_compute_accuracy_param_8
)
{
	.reg .pred 	%p<41>;
	.reg .b32 	%r<117>;
	.reg .b32 	%f<3>;
	.reg .b64 	%rd<26>;
	.reg .b64 	%fd<7>;
	// demoted variable
	.shared .align 4 .b8 _ZZ22batch_compute_accuracyE9s_correct[32];
	// demoted variable
	.shared .align 4 .b8 _ZZ22batch_compute_accuracyE7s_total[32];
	// demoted variable
	.shared .align 4 .b8 _ZZ22batch_compute_accuracyE10s_excluded[32];
	ld.param.u64 	%rd5, [batch_compute_accuracy_param_0];
	ld.param.u64 	%rd6, [batch_compute_accuracy_param_1];
	ld.param.u64 	%rd7, [batch_compute_accuracy_param_2];
	ld.param.u64 	%rd8, [batch_compute_accuracy_param_3];
	ld.param.u64 	%rd9, [batch_compute_accuracy_param_4];
	ld.param.u64 	%rd10, [batch_compute_accuracy_param_5];
	ld.param.u64 	%rd11, [batch_compute_accuracy_param_6];
	ld.param.u32 	%r31, [batch_compute_accuracy_param_7];
	ld.param.u32 	%r32, [batch_compute_accuracy_param_8];
	mov.u32 	%r1, %ctaid.y;
	mov.u32 	%r2, %tid.x;
	and.b32  	%r3, %r2, 31;
	setp.ge.s32 	%p1, %r1, %r32;
	@%p1 bra 	$L__BB1_15;
	cvta.to.global.u64 	%rd1, %rd8;
	mov.u32 	%r34, %ctaid.x;
	mov.u32 	%r4, %ntid.x;
	mad.lo.s32 	%r106, %r34, %r4, %r2;
	setp.ge.s32 	%p2, %r106, %r31;
	mov.b32 	%r111, 0;
	mov.u32 	%r112, %r111;
	mov.u32 	%r113, %r111;
	@%p2 bra 	$L__BB1_10;
	shl.b32 	%r36, %r1, 2;
	mul.wide.u32 	%rd12, %r36, 4;
	add.s64 	%rd13, %rd1, %rd12;
	ld.global.nc.f32 	%f1, [%rd13+12];
	mul.lo.s32 	%r6, %r31, %r1;
	neg.f32 	%f2, %f1;
	cvt.f64.f32 	%fd1, %f2;
	mov.u32 	%r37, %nctaid.x;
	mul.lo.s32 	%r7, %r37, %r4;
	cvta.to.global.u64 	%rd2, %rd7;
	cvta.to.global.u64 	%rd3, %rd5;
	cvta.to.global.u64 	%rd4, %rd6;
	mov.b32 	%r113, 0;
	cvt.f64.f32 	%fd5, %f1;
	mov.u32 	%r112, %r113;
	mov.u32 	%r111, %r113;
$L__BB1_3:
	mul.wide.s32 	%rd14, %r106, 4;
	add.s64 	%rd15, %rd2, %rd14;
	ld.global.nc.u32 	%r12, [%rd15];
	setp.ne.s32 	%p3, %r12, 0;
	@%p3 bra 	$L__BB1_5;
	add.s32 	%r113, %r113, 1;
	bra.uni 	$L__BB1_9;
$L__BB1_5:
	add.s32 	%r39, %r106, %r6;
	mul.wide.s32 	%rd16, %r39, 8;
	add.s64 	%rd17, %rd3, %rd16;
	ld.global.nc.f64 	%fd2, [%rd17];
	add.s64 	%rd18, %rd4, %rd16;
	ld.global.nc.f64 	%fd4, [%rd18];
	setp.gt.f64 	%p4, %fd2, %fd5;
	setp.gt.f64 	%p5, %fd4, %fd5;
	and.pred  	%p6, %p4, %p5;
	mov.b32 	%r110, 1;
	@%p6 bra 	$L__BB1_8;
	setp.lt.f64 	%p7, %fd2, %fd1;
	setp.lt.f64 	%p8, %fd4, %fd1;
	and.pred  	%p9, %p7, %p8;
	mov.b32 	%r110, -1;
	@%p9 bra 	$L__BB1_8;
	add.s32 	%r113, %r113, 1;
	bra.uni 	$L__BB1_9;
$L__BB1_8:
	add.s32 	%r112, %r112, 1;
	setp.eq.s32 	%p10, %r110, %r12;
	selp.u32 	%r41, 1, 0, %p10;
	add.s32 	%r111, %r111, %r41;
$L__BB1_9:
	add.s32 	%r106, %r106, %r7;
	setp.lt.s32 	%p11, %r106, %r31;
	@%p11 bra 	$L__BB1_3;
$L__BB1_10:
	shfl.sync.down.b32	%r42|%p12, %r111, 16, 31, -1;
	add.s32 	%r43, %r42, %r111;
	shfl.sync.down.b32	%r44|%p13, %r112, 16, 31, -1;
	add.s32 	%r45, %r44, %r112;
	shfl.sync.down.b32	%r46|%p14, %r113, 16, 31, -1;
	add.s32 	%r47, %r46, %r113;
	shfl.sync.down.b32	%r48|%p15, %r43, 8, 31, -1;
	add.s32 	%r49, %r48, %r43;
	shfl.sync.down.b32	%r50|%p16, %r45, 8, 31, -1;
	add.s32 	%r51, %r50, %r45;
	shfl.sync.down.b32	%r52|%p17, %r47, 8, 31, -1;
	add.s32 	%r53, %r52, %r47;
	shfl.sync.down.b32	%r54|%p18, %r49, 4, 31, -1;
	add.s32 	%r55, %r54, %r49;
	shfl.sync.down.b32	%r56|%p19, %r51, 4, 31, -1;
	add.s32 	%r57, %r56, %r51;
	shfl.sync.down.b32	%r58|%p20, %r53, 4, 31, -1;
	add.s32 	%r59, %r58, %r53;
	shfl.sync.down.b32	%r60|%p21, %r55, 2, 31, -1;
	add.s32 	%r61, %r60, %r55;
	shfl.sync.down.b32	%r62|%p22, %r57, 2, 31, -1;
	add.s32 	%r63, %r62, %r57;
	shfl.sync.down.b32	%r64|%p23, %r59, 2, 31, -1;
	add.s32 	%r65, %r64, %r59;
	shfl.sync.down.b32	%r66|%p24, %r61, 1, 31, -1;
	add.s32 	%r25, %r66, %r61;
	shfl.sync.down.b32	%r67|%p25, %r63, 1, 31, -1;
	add.s32 	%r26, %r67, %r63;
	shfl.sync.down.b32	%r68|%p26, %r65, 1, 31, -1;
	add.s32 	%r27, %r68, %r65;
	setp.ne.s32 	%p27, %r3, 0;
	@%p27 bra 	$L__BB1_12;
	shr.u32 	%r69, %r2, 3;
	and.b32  	%r70, %r69, 124;
	mov.u32 	%r71, _ZZ22batch_compute_accuracyE9s_correct;
	add.s32 	%r72, %r71, %r70;
	st.shared.u32 	[%r72], %r25;
	mov.u32 	%r73, _ZZ22batch_compute_accuracyE7s_total;
	add.s32 	%r74, %r73, %r70;
	st.shared.u32 	[%r74], %r26;
	mov.u32 	%r75, _ZZ22batch_compute_accuracyE10s_excluded;
	add.s32 	%r76, %r75, %r70;
	st.shared.u32 	[%r76], %r27;
$L__BB1_12:
	bar.sync 	0;
	setp.gt.u32 	%p28, %r2, 31;
	setp.gt.u32 	%p29, %r3, 7;
	or.pred  	%p30, %p28, %p29;
	@%p30 bra 	$L__BB1_15;
	setp.ne.s32 	%p31, %r3, 0;
	shl.b32 	%r78, %r3, 2;
	mov.u32 	%r79, _ZZ22batch_compute_accuracyE10s_excluded;
	add.s32 	%r80, %r79, %r78;
	ld.shared.u32 	%r81, [%r80];
	mov.u32 	%r82, _ZZ22batch_compute_accuracyE7s_total;
	add.s32 	%r83, %r82, %r78;
	ld.shared.u32 	%r84, [%r83];
	mov.u32 	%r85, _ZZ22batch_compute_accuracyE9s_correct;
	add.s32 	%r86, %r85, %r78;
	ld.shared.u32 	%r87, [%r86];
	shfl.sync.down.b32	%r88|%p32, %r87, 4, 31, -1;
	add.s32 	%r89, %r88, %r87;
	shfl.sync.down.b32	%r90|%p33, %r84, 4, 31, -1;
	add.s32 	%r91, %r90, %r84;
	shfl.sync.down.b32	%r92|%p34, %r81, 4, 31, -1;
	add.s32 	%r93, %r92, %r81;
	shfl.sync.down.b32	%r94|%p35, %r89, 2, 31, -1;
	add.s32 	%r95, %r94, %r89;
	shfl.sync.down.b32	%r96|%p36, %r91, 2, 31, -1;
	add.s32 	%r97, %r96, %r91;
	shfl.sync.down.b32	%r98|%p37, %r93, 2, 31, -1;
	add.s32 	%r99, %r98, %r93;
	shfl.sync.down.b32	%r100|%p38, %r95, 1, 31, -1;
	add.s32 	%r28, %r100, %r95;
	shfl.sync.down.b32	%r101|%p39, %r97, 1, 31, -1;
	add.s32 	%r29, %r101, %r97;
	shfl.sync.down.b32	%r102|%p40, %r99, 1, 31, -1;
	add.s32 	%r30, %r102, %r99;
	@%p31 bra 	$L__BB1_15;
	cvta.to.global.u64 	%rd19, %rd9;
	mul.wide.u32 	%rd20, %r1, 4;
	add.s64 	%rd21, %rd19, %rd20;
	atom.global.add.u32 	%r103, [%rd21], %r28;
	cvta.to.global.u64 	%rd22, %rd10;
	add.s64 	%rd23, %rd22, %rd20;
	atom.global.add.u32 	%r104, [%rd23], %r29;
	cvta.to.global.u64 	%rd24, %rd11;
	add.s64 	%rd25, %rd24, %rd20;
	atom.global.add.u32 	%r105, [%rd25], %r30;
$L__BB1_15:
	ret;

}
	// .globl	batch_q_update
.visible .entry batch_q_update(
	.param .u64 .ptr .align 1 batch_q_update_param_0,
	.param .u64 .ptr .align 1 batch_q_update_param_1,
	.param .u64 .ptr .align 1 batch_q_update_param_2,
	.param .u64 .ptr .align 1 batch_q_update_param_3,
	.param .u64 .ptr .align 1 batch_q_update_param_4,
	.param .f32 batch_q_update_param_5,
	.param .f32 batch_q_update_param_6,
	.param .u32 batch_q_update_param_7
)
{
	.reg .pred 	%p<2>;
	.reg .b32 	%r<14>;
	.reg .b32 	%f<40>;
	.reg .b64 	%rd<20>;

	ld.param.u64 	%rd1, [batch_q_update_param_0];
	ld.param.u64 	%rd2, [batch_q_update_param_1];
	ld.param.u64 	%rd3, [batch_q_update_param_2];
	ld.param.u64 	%rd4, [batch_q_update_param_3];
	ld.param.u64 	%rd5, [batch_q_update_param_4];
	ld.param.f32 	%f1, [batch_q_update_param_5];
	ld.param.f32 	%f2, [batch_q_update_param_6];
	ld.param.u32 	%r2, [batch_q_update_param_7];
	mov.u32 	%r3, %ctaid.x;
	mov.u32 	%r4, %ntid.x;
	mov.u32 	%r5, %tid.x;
	mad.lo.s32 	%r1, %r3, %r4, %r5;
	setp.ge.s32 	%p1, %r1, %r2;
	@%p1 bra 	$L__BB2_2;
	cvta.to.global.u64 	%rd6, %rd1;
	cvta.to.global.u64 	%rd7, %rd2;
	cvta.to.global.u64 	%rd8, %rd3;
	cvta.to.global.u64 	%rd9, %rd4;
	cvta.to.global.u64 	%rd10, %rd5;
	mul.wide.s32 	%rd11, %r1, 4;
	add.s64 	%rd12, %rd7, %rd11;
	add.s64 	%rd13, %rd8, %rd11;
	add.s64 	%rd14, %rd9, %rd11;
	add.s64 	%rd15, %rd10, %rd11;
	ld.global.nc.u32 	%r6, [%rd15];
	shl.b32 	%r7, %r6, 4;
	ld.global.nc.f32 	%f3, [%rd14];
	ld.global.nc.u32 	%r8, [%rd13];
	ld.global.nc.u32 	%r9, [%rd12];
	mul.wide.s32 	%rd16, %r7, 4;
	add.s64 	%rd17, %rd6, %rd16;
	ld.global.f32 	%f4, [%rd17];
	max.f32 	%f5, %f4, 0fF149F2CA;
	ld.global.f32 	%f6, [%rd17+4];
	max.f32 	%f7, %f5, %f6;
	ld.global.f32 	%f8, [%rd17+8];
	max.f32 	%f9, %f7, %f8;
	ld.global.f32 	%f10, [%rd17+12];
	max.f32 	%f11, %f9, %f10;
	ld.global.f32 	%f12, [%rd17+16];
	max.f32 	%f13, %f11, %f12;
	ld.global.f32 	%f14, [%rd17+20];
	max.f32 	%f15, %f13, %f14;
	ld.global.f32 	%f16, [%rd17+24];
	max.f32 	%f17, %f15, %f16;
	ld.global.f32 	%f18, [%rd17+28];
	max.f32 	%f19, %f17, %f18;
	ld.global.f32 	%f20, [%rd17+32];
	max.f32 	%f21, %f19, %f20;
	ld.global.f32 	%f22, [%rd17+36];
	max.f32 	%f23, %f21, %f22;
	ld.global.f32 	%f24, [%rd17+40];
	max.f32 	%f25, %f23, %f24;
	ld.global.f32 	%f26, [%rd17+44];
	max.f32 	%f27, %f25, %f26;
	ld.global.f32 	%f28, [%rd17+48];
	max.f32 	%f29, %f27, %f28;
	ld.global.f32 	%f30, [%rd17+52];
	max.f32 	%f31, %f29, %f30;
	ld.global.f32 	%f32, [%rd17+56];
	max.f32 	%f33, %f31, %f32;
	ld.global.f32 	%f34, [%rd17+60];
	max.f32 	%f35, %f33, %f34;
	shl.b32 	%r10, %r9, 4;
	add.s32 	%r11, %r10, %r8;
	mul.wide.s32 	%rd18, %r11, 4;
	add.s64 	%rd19, %rd6, %rd18;
	ld.global.f32 	%f36, [%rd19];
	fma.rn.f32 	%f37, %f2, %f35, %f3;
	sub.f32 	%f38, %f37, %f36;
	fma.rn.f32 	%f39, %f1, %f38, %f36;
	mov.b32 	%r12, %f39;
	atom.global.exch.b32 	%r13, [%rd19], %r12;
$L__BB2_2:
	ret;

}
	// .globl	batch_select_actions
.visible .entry batch_select_actions(
	.param .u64 .ptr .align 1 batch_select_actions_param_0,
	.param .u64 .ptr .align 1 batch_select_actions_param_1,
	.param .u64 .ptr .align 1 batch_select_actions_param_2,
	.param .u64 .ptr .align 1 batch_select_actions_param_3,
	.param .f32 batch_select_actions_param_4,
	.param .u32 batch_select_actions_param_5
)
{
	.reg .pred 	%p<18>;
	.reg .b32 	%r<69>;
	.reg .b32 	%f<39>;
	.reg .b64 	%rd<17>;
	.reg .b64 	%fd<2>;

	ld.param.u64 	%rd3, [batch_select_actions_param_0];
	ld.param.u64 	%rd4, [batch_select_actions_param_1];
	ld.param.u64 	%rd5, [batch_select_actions_param_2];
	ld.param.u64 	%rd6, [batch_select_actions_param_3];
	ld.param.f32 	%f2, [batch_select_actions_param_4];
	ld.param.u32 	%r22, [batch_select_actions_param_5];
	mov.u32 	%r23, %ctaid.x;
	mov.u32 	%r24, %ntid.x;
	mov.u32 	%r25, %tid.x;
	mad.lo.s32 	%r1, %r23, %r24, %r25;
	setp.ge.s32 	%p1, %r1, %r22;
	@%p1 bra 	$L__BB3_5;
	cvta.to.global.u64 	%rd7, %rd6;
	cvta.to.global.u64 	%rd8, %rd4;
	mul.wide.s32 	%rd9, %r1, 4;
	add.s64 	%rd1, %rd8, %rd9;
	mul.wide.s32 	%rd10, %r1, 48;
	add.s64 	%rd2, %rd7, %rd10;
	ld.global.v2.u32 	{%r2, %r26}, [%rd2];
	ld.global.v2.u32 	{%r3, %r66}, [%rd2+8];
	ld.global.v2.u32 	{%r65, %r64}, [%rd2+16];
	ld.global.v2.u32 	{%r7, %r8}, [%rd2+24];
	ld.global.f32 	%f1, [%rd2+32];
	ld.global.f64 	%fd1, [%rd2+40];
	shr.u32 	%r27, %r26, 2;
	xor.b32  	%r28, %r27, %r26;
	shl.b32 	%r29, %r64, 4;
	shl.b32 	%r30, %r28, 1;
	xor.b32  	%r31, %r29, %r30;
	xor.b32  	%r32, %r31, %r64;
	xor.b32  	%r63, %r32, %r28;
	add.s32 	%r67, %r2, 362437;
	add.s32 	%r33, %r63, %r67;
	cvt.rn.f32.u32 	%f3, %r33;
	fma.rn.f32 	%f4, %f3, 0f2F800000, 0f2F000000;
	setp.geu.f32 	%p2, %f4, %f2;
	@%p2 bra 	$L__BB3_3;
	shr.u32 	%r50, %r3, 2;
	xor.b32  	%r51, %r50, %r3;
	shl.b32 	%r52, %r63, 4;
	shl.b32 	%r53, %r51, 1;
	xor.b32  	%r54, %r53, %r52;
	xor.b32  	%r55, %r54, %r51;
	xor.b32  	%r62, %r55, %r63;
	add.s32 	%r67, %r2, 724874;
	add.s32 	%r56, %r62, %r67;
	cvt.rn.f32.u32 	%f36, %r56;
	fma.rn.f32 	%f37, %f36, 0f2F800000, 0f2F000000;
	mul.f32 	%f38, %f37, 0f41800000;
	cvt.rzi.s32.f32 	%r57, %f38;
	shr.s32 	%r58, %r57, 31;
	shr.u32 	%r59, %r58, 28;
	add.s32 	%r60, %r57, %r59;
	and.b32  	%r61, %r60, -16;
	sub.s32 	%r68, %r57, %r61;
	bra.uni 	$L__BB3_4;
$L__BB3_3:
	ld.global.nc.u32 	%r34, [%rd1];
	shl.b32 	%r35, %r34, 4;
	cvta.to.global.u64 	%rd11, %rd3;
	mul.wide.s32 	%rd12, %r35, 4;
	add.s64 	%rd13, %rd11, %rd12;
	ld.global.nc.f32 	%f5, [%rd13];
	max.f32 	%f6, %f5, 0fF149F2CA;
	ld.global.nc.f32 	%f7, [%rd13+4];
	setp.gt.f32 	%p3, %f7, %f6;
	selp.u32 	%r36, 1, 0, %p3;
	selp.f32 	%f8, %f7, %f6, %p3;
	ld.global.nc.f32 	%f9, [%rd13+8];
	setp.gt.f32 	%p4, %f9, %f8;
	selp.b32 	%r37, 2, %r36, %p4;
	selp.f32 	%f10, %f9, %f8, %p4;
	ld.global.nc.f32 	%f11, [%rd13+12];
	setp.gt.f32 	%p5, %f11, %f10;
	selp.b32 	%r38, 3, %r37, %p5;
	selp.f32 	%f12, %f11, %f10, %p5;
	ld.global.nc.f32 	%f13, [%rd13+16];
	setp.gt.f32 	%p6, %f13, %f12;
	selp.b32 	%r39, 4, %r38, %p6;
	selp.f32 	%f14, %f13, %f12, %p6;
	ld.global.nc.f32 	%f15, [%rd13+20];
	setp.gt.f32 	%p7, %f15, %f14;
	selp.b32 	%r40, 5, %r39, %p7;
	selp.f32 	%f16, %f15, %f14, %p7;
	ld.global.nc.f32 	%f17, [%rd13+24];
	setp.gt.f32 	%p8, %f17, %f16;
	selp.b32 	%r41, 6, %r40, %p8;
	selp.f32 	%f18, %f17, %f16, %p8;
	ld.global.nc.f32 	%f19, [%rd13+28];
	setp.gt.f32 	%p9, %f19, %f18;
	selp.b32 	%r42, 7, %r41, %p9;
	selp.f32 	%f20, %f19, %f18, %p9;
	ld.global.nc.f32 	%f21, [%rd13+32];
	setp.gt.f32 	%p10, %f21, %f20;
	selp.b32 	%r43, 8, %r42, %p10;
	selp.f32 	%f22, %f21, %f20, %p10;
	ld.global.nc.f32 	%f23, [%rd13+36];
	setp.gt.f32 	%p11, %f23, %f22;
	selp.b32 	%r44, 9, %r43, %p11;
	selp.f32 	%f24, %f23, %f22, %p11;
	ld.global.nc.f32 	%f25, [%rd13+40];
	setp.gt.f32 	%p12, %f25, %f24;
	selp.b32 	%r45, 10, %r44, %p12;
	selp.f32 	%f26, %f25, %f24, %p12;
	ld.global.nc.f32 	%f27, [%rd13+44];
	setp.gt.f32 	%p13, %f27, %f26;
	selp.b32 	%r46, 11, %r45, %p13;
	selp.f32 	%f28, %f27, %f26, %p13;
	ld.global.nc.f32 	%f29, [%rd13+48];
	setp.gt.f32 	%p14, %f29, %f28;
	selp.b32 	%r47, 12, %r46, %p14;
	selp.f32 	%f30, %f29, %f28, %p14;
	ld.global.nc.f32 	%f31, [%rd13+52];
	setp.gt.f32 	%p15, %f31, %f30;
	selp.b32 	%r48, 13, %r47, %p15;
	selp.f32 	%f32, %f31, %f30, %p15;
	ld.global.nc.f32 	%f33, [%rd13+56];
	setp.gt.f32 	%p16, %f33, %f32;
	selp.b32 	%r49, 14, %r48, %p16;
	selp.f32 	%f34, %f33, %f32, %p16;
	ld.global.nc.f32 	%f35, [%rd13+60];
	setp.gt.f32 	%p17, %f35, %f34;
	selp.b32 	%r68, 15, %r49, %p17;
	mov.u32 	%r62, %r63;
	mov.u32 	%r63, %r64;
	mov.u32 	%r64, %r65;
	mov.u32 	%r65, %r66;
	mov.u32 	%r66, %r3;
$L__BB3_4:
	cvta.to.global.u64 	%rd14, %rd5;
	add.s64 	%rd16, %rd14, %rd9;
	st.global.u32 	[%rd16], %r68;
	st.global.v2.u32 	[%rd2], {%r67, %r66};
	st.global.v2.u32 	[%rd2+8], {%r65, %r64};
	st.global.v2.u32 	[%rd2+16], {%r63, %r62};
	st.global.v2.u32 	[%rd2+24], {%r7, %r8};
	st.global.f32 	[%rd2+32], %f1;
	st.global.f64 	[%rd2+40], %fd1;
$L__BB3_5:
	ret;

}
	// .globl	init_rng_states
.visible .entry init_rng_states(
	.param .u64 .ptr .align 1 init_rng_states_param_0,
	.param .u64 init_rng_states_param_1,
	.param .u32 init_rng_states_param_2
)
{
	.reg .pred 	%p<25>;
	.reg .b32 	%r<414>;
	.reg .b64 	%rd<19>;

	ld.param.u64 	%rd8, [init_rng_states_param_0];
	ld.param.u64 	%rd9, [init_rng_states_param_1];
	ld.param.u32 	%r183, [init_rng_states_param_2];
	mov.u32 	%r184, %ctaid.x;
	mov.u32 	%r185, %ntid.x;
	mov.u32 	%r186, %tid.x;
	mad.lo.s32 	%r1, %r184, %r185, %r186;
	setp.ge.s32 	%p1, %r1, %r183;
	@%p1 bra 	$L__BB4_44;
	cvta.to.global.u64 	%rd10, %rd8;
	cvt.s64.s32 	%rd18, %r1;
	mul.wide.s32 	%rd11, %r1, 48;
	add.s64 	%rd2, %rd10, %rd11;
	cvt.u32.u64 	%r187, %rd9;
	xor.b32  	%r188, %r187, -1429050551;
	mul.lo.s32 	%r189, %r188, 1099087573;
	{ .reg .b32 tmp; mov.b64 {tmp, %r190}, %rd9; }
	xor.b32  	%r191, %r190, -136515619;
	mul.lo.s32 	%r192, %r191, -1703105765;
	add.s32 	%r193, %r189, %r192;
	add.s32 	%r194, %r193, 6615241;
	add.s32 	%r195, %r189, 123456789;
	st.global.v2.u32 	[%rd2], {%r194, %r195};
	xor.b32  	%r196, %r189, 362436069;
	add.s32 	%r197, %r192, 521288629;
	st.global.v2.u32 	[%rd2+8], {%r196, %r197};
	xor.b32  	%r198, %r192, 88675123;
	add.s32 	%r199, %r189, 5783321;
	st.global.v2.u32 	[%rd2+16], {%r198, %r199};
	setp.eq.s32 	%p2, %r1, 0;
	@%p2 bra 	$L__BB4_43;
	mov.b32 	%r320, 0;
$L__BB4_3:
	and.b64  	%rd4, %rd18, 3;
	setp.eq.s64 	%p3, %rd4, 0;
	@%p3 bra 	$L__BB4_42;
	mul.wide.u32 	%rd12, %r320, 3200;
	mov.u64 	%rd13, precalc_xorwow_matrix;
	add.s64 	%rd5, %rd13, %rd12;
	cvt.u32.u64 	%r3, %rd4;
	mov.b32 	%r321, 0;
$L__BB4_5:
	mov.b32 	%r334, 0;
	mov.u32 	%r335, %r334;
	mov.u32 	%r336, %r334;
	mov.u32 	%r337, %r334;
	mov.u32 	%r338, %r334;
	mov.u32 	%r327, %r334;
$L__BB4_6:
	mul.wide.u32 	%rd14, %r327, 4;
	add.s64 	%rd15, %rd2, %rd14;
	ld.global.u32 	%r11, [%rd15+4];
	shl.b32 	%r12, %r327, 5;
	mov.b32 	%r333, 0;
$L__BB4_7:
	.pragma "nounroll";
	shr.u32 	%r204, %r11, %r333;
	and.b32  	%r205, %r204, 1;
	setp.eq.b32 	%p4, %r205, 1;
	not.pred 	%p5, %p4;
	add.s32 	%r206, %r12, %r333;
	mul.lo.s32 	%r207, %r206, 5;
	mul.wide.u32 	%rd16, %r207, 4;
	add.s64 	%rd6, %rd5, %rd16;
	@%p5 bra 	$L__BB4_9;
	ld.global.nc.u32 	%r208, [%rd6];
	xor.b32  	%r338, %r338, %r208;
	ld.global.nc.u32 	%r209, [%rd6+4];
	xor.b32  	%r337, %r337, %r209;
	ld.global.nc.u32 	%r210, [%rd6+8];
	xor.b32  	%r336, %r336, %r210;
	ld.global.nc.u32 	%r211, [%rd6+12];
	xor.b32  	%r335, %r335, %r211;
	ld.global.nc.u32 	%r212, [%rd6+16];
	xor.b32  	%r334, %r334, %r212;
$L__BB4_9:
	and.b32  	%r214, %r204, 2;
	setp.eq.s32 	%p6, %r214, 0;
	@%p6 bra 	$L__BB4_11;
	ld.global.nc.u32 	%r215, [%rd6+20];
	xor.b32  	%r338, %r338, %r215;
	ld.global.nc.u32 	%r216, [%rd6+24];
	xor.b32  	%r337, %r337, %r216;
	ld.global.nc.u32 	%r217, [%rd6+28];
	xor.b32  	%r336, %r336, %r217;
	ld.global.nc.u32 	%r218, [%rd6+32];
	xor.b32  	%r335, %r335, %r218;
	ld.global.nc.u32 	%r219, [%rd6+36];
	xor.b32  	%r334, %r334, %r219;
$L__BB4_11:
	and.b32  	%r221, %r204, 4;
	setp.eq.s32 	%p7, %r221, 0;
	@%p7 bra 	$L__BB4_13;
	ld.global.nc.u32 	%r222, [%rd6+40];
	xor.b32  	%r338, %r338, %r222;
	ld.global.nc.u32 	%r223, [%rd6+44];
	xor.b32  	%r337, %r337, %r223;
	ld.global.nc.u32 	%r224, [%rd6+48];
	xor.b32  	%r336, %r336, %r224;
	ld.global.nc.u32 	%r225, [%rd6+52];
	xor.b32  	%r335, %r335, %r225;
	ld.global.nc.u32 	%r226, [%rd6+56];
	xor.b32  	%r334, %r334, %r226;
$L__BB4_13:
	and.b32  	%r228, %r204, 8;
	setp.eq.s32 	%p8, %r228, 0;
	@%p8 bra 	$L__BB4_15;
	ld.global.nc.u32 	%r229, [%rd6+60];
	xor.b32  	%r338, %r338, %r229;
	ld.global.nc.u32 	%r230, [%rd6+64];
	xor.b32  	%r337, %r337, %r230;
	ld.global.nc.u32 	%r231, [%rd6+68];
	xor.b32  	%r336, %r336, %r231;
	ld.global.nc.u32 	%r232, [%rd6+72];
	xor.b32  	%r335, %r335, %r232;
	ld.global.nc.u32 	%r233, [%rd6+76];
	xor.b32  	%r334, %r334, %r233;
$L__BB4_15:
	and.b32  	%r235, %r204, 16;
	setp.eq.s32 	%p9, %r235, 0;
	@%p9 bra 	$L__BB4_17;
	ld.global.nc.u32 	%r236, [%rd6+80];
	xor.b32  	%r338, %r338, %r236;
	ld.global.nc.u32 	%r237, [%rd6+84];
	xor.b32  	%r337, %r337, %r237;
	ld.global.nc.u32 	%r238, [%rd6+88];
	xor.b32  	%r336, %r336, %r238;
	ld.global.nc.u32 	%r239, [%rd6+92];
	xor.b32  	%r335, %r335, %r239;
	ld.global.nc.u32 	%r240, [%rd6+96];
	xor.b32  	%r334, %r334, %r240;
$L__BB4_17:
	and.b32  	%r242, %r204, 32;
	setp.eq.s32 	%p10, %r242, 0;
	@%p10 bra 	$L__BB4_19;
	ld.global.nc.u32 	%r243, [%rd6+100];
	xor.b32  	%r338, %r338, %r243;
	ld.global.nc.u32 	%r244, [%rd6+104];
	xor.b32  	%r337, %r337, %r244;
	ld.global.nc.u32 	%r245, [%rd6+108];
	xor.b32  	%r336, %r336, %r245;
	ld.global.nc.u32 	%r246, [%rd6+112];
	xor.b32  	%r335, %r335, %r246;
	ld.global.nc.u32 	%r247, [%rd6+116];
	xor.b32  	%r334, %r334, %r247;
$L__BB4_19:
	and.b32  	%r249, %r204, 64;
	setp.eq.s32 	%p11, %r249, 0;
	@%p11 bra 	$L__BB4_21;
	ld.global.nc.u32 	%r250, [%rd6+120];
	xor.b32  	%r338, %r338, %r250;
	ld.global.nc.u32 	%r251, [%rd6+124];
	xor.b32  	%r337, %r337, %r251;
	ld.global.nc.u32 	%r252, [%rd6+128];
	xor.b32  	%r336, %r336, %r252;
	ld.global.nc.u32 	%r253, [%rd6+132];
	xor.b32  	%r335, %r335, %r253;
	ld.global.nc.u32 	%r254, [%rd6+136];
	xor.b32  	%r334, %r334, %r254;
$L__BB4_21:
	and.b32  	%r256, %r204, 128;
	setp.eq.s32 	%p12, %r256, 0;
	@%p12 bra 	$L__BB4_23;
	ld.global.nc.u32 	%r257, [%rd6+140];
	xor.b32  	%r338, %r338, %r257;
	ld.global.nc.u32 	%r258, [%rd6+144];
	xor.b32  	%r337, %r337, %r258;
	ld.global.nc.u32 	%r259, [%rd6+148];
	xor.b32  	%r336, %r336, %r259;
	ld.global.nc.u32 	%r260, [%rd6+152];
	xor.b32  	%r335, %r335, %r260;
	ld.global.nc.u32 	%r261, [%rd6+156];
	xor.b32  	%r334, %r334, %r261;
$L__BB4_23:
	and.b32  	%r263, %r204, 256;
	setp.eq.s32 	%p13, %r263, 0;
	@%p13 bra 	$L__BB4_25;
	ld.global.nc.u32 	%r264, [%rd6+160];
	xor.b32  	%r338, %r338, %r264;
	ld.global.nc.u32 	%r265, [%rd6+164];
	xor.b32  	%r337, %r337, %r265;
	ld.global.nc.u32 	%r266, [%rd6+168];
	xor.b32  	%r336, %r336, %r266;
	ld.global.nc.u32 	%r267, [%rd6+172];
	xor.b32  	%r335, %r335, %r267;
	ld.global.nc.u32 	%r268, [%rd6+176];
	xor.b32  	%r334, %r334, %r268;
$L__BB4_25:
	and.b32  	%r270, %r204, 512;
	setp.eq.s32 	%p14, %r270, 0;
	@%p14 bra 	$L__BB4_27;
	ld.global.nc.u32 	%r271, [%rd6+180];
	xor.b32  	%r338, %r338, %r271;
	ld.global.nc.u32 	%r272, [%rd6+184];
	xor.b32  	%r337, %r337, %r272;
	ld.global.nc.u32 	%r273, [%rd6+188];
	xor.b32  	%r336, %r336, %r273;
	ld.global.nc.u32 	%r274, [%rd6+192];
	xor.b32  	%r335, %r335, %r274;
	ld.global.nc.u32 	%r275, [%rd6+196];
	xor.b32  	%r334, %r334, %r275;
$L__BB4_27:
	and.b32  	%r277, %r204, 1024;
	setp.eq.s32 	%p15, %r277, 0;
	@%p15 bra 	$L__BB4_29;
	ld.global.nc.u32 	%r278, [%rd6+200];
	xor.b32  	%r338, %r338, %r278;
	ld.global.nc.u32 	%r279, [%rd6+204];
	xor.b32  	%r337, %r337, %r279;
	ld.global.nc.u32 	%r280, [%rd6+208];
	xor.b32  	%r336, %r336, %r280;
	ld.global.nc.u32 	%r281, [%rd6+212];
	xor.b32  	%r335, %r335, %r281;
	ld.global.nc.u32 	%r282, [%rd6+216];
	xor.b32  	%r334, %r334, %r282;
$L__BB4_29:
	and.b32  	%r284, %r204, 2048;
	setp.eq.s32 	%p16, %r284, 0;
	@%p16 bra 	$L__BB4_31;
	ld.global.nc.u32 	%r285, [%rd6+220];
	xor.b32  	%r338, %r338, %r285;
	ld.global.nc.u32 	%r286, [%rd6+224];
	xor.b32  	%r337, %r337, %r286;
	ld.global.nc.u32 	%r287, [%rd6+228];
	xor.b32  	%r336, %r336, %r287;
	ld.global.nc.u32 	%r288, [%rd6+232];
	xor.b32  	%r335, %r335, %r288;
	ld.global.nc.u32 	%r289, [%rd6+236];
	xor.b32  	%r334, %r334, %r289;
$L__BB4_31:
	and.b32  	%r291, %r204, 4096;
	setp.eq.s32 	%p17, %r291, 0;
	@%p17 bra 	$L__BB4_33;
	ld.global.nc.u32 	%r292, [%rd6+240];
	xor.b32  	%r338, %r338, %r292;
	ld.global.nc.u32 	%r293, [%rd6+244];
	xor.b32  	%r337, %r337, %r293;
	ld.global.nc.u32 	%r294, [%rd6+248];
	xor.b32  	%r336, %r336, %r294;
	ld.global.nc.u32 	%r295, [%rd6+252];
	xor.b32  	%r335, %r335, %r295;
	ld.global.nc.u32 	%r296, [%rd6+256];
	xor.b32  	%r334, %r334, %r296;
$L__BB4_33:
	and.b32  	%r298, %r204, 8192;
	setp.eq.s32 	%p18, %r298, 0;
	@%p18 bra 	$L__BB4_35;
	ld.global.nc.u32 	%r299, [%rd6+260];
	xor.b32  	%r338, %r338, %r299;
	ld.global.nc.u32 	%r300, [%rd6+264];
	xor.b32  	%r337, %r337, %r300;
	ld.global.nc.u32 	%r301, [%rd6+268];
	xor.b32  	%r336, %r336, %r301;
	ld.global.nc.u32 	%r302, [%rd6+272];
	xor.b32  	%r335, %r335, %r302;
	ld.global.nc.u32 	%r303, [%rd6+276];
	xor.b32  	%r334, %r334, %r303;
$L__BB4_35:
	and.b32  	%r305, %r204, 16384;
	setp.eq.s32 	%p19, %r305, 0;
	@%p19 bra 	$L__BB4_37;
	ld.global.nc.u32 	%r306, [%rd6+280];
	xor.b32  	%r338, %r338, %r306;
	ld.global.nc.u32 	%r307, [%rd6+284];
	xor.b32  	%r337, %r337, %r307;
	ld.global.nc.u32 	%r308, [%rd6+288];
	xor.b32  	%r336, %r336, %r308;
	ld.global.nc.u32 	%r309, [%rd6+292];
	xor.b32  	%r335, %r335, %r309;
	ld.global.nc.u32 	%r310, [%rd6+296];
	xor.b32  	%r334, %r334, %r310;
$L__BB4_37:
	and.b32  	%r312, %r204, 32768;
	setp.eq.s32 	%p20, %r312, 0;
	@%p20 bra 	$L__BB4_39;
	ld.global.nc.u32 	%r313, [%rd6+300];
	xor.b32  	%r338, %r338, %r313;
	ld.global.nc.u32 	%r314, [%rd6+304];
	xor.b32  	%r337, %r337, %r314;
	ld.global.nc.u32 	%r315, [%rd6+308];
	xor.b32  	%r336, %r336, %r315;
	ld.global.nc.u32 	%r316, [%rd6+312];
	xor.b32  	%r335, %r335, %r316;
	ld.global.nc.u32 	%r317, [%rd6+316];
	xor.b32  	%r334, %r334, %r317;
$L__BB4_39:
	add.s32 	%r333, %r333, 16;
	setp.ne.s32 	%p21, %r333, 32;
	@%p21 bra 	$L__BB4_7;
	mad.lo.s32 	%r318, %r327, -31, %r12;
	add.s32 	%r327, %r318, 1;
	setp.ne.s32 	%p22, %r327, 5;
	@%p22 bra 	$L__BB4_6;
	st.global.u32 	[%rd2+4], %r338;
	st.global.u32 	[%rd2+8], %r337;
	st.global.u32 	[%rd2+12], %r336;
	st.global.u32 	[%rd2+16], %r335;
	st.global.u32 	[%rd2+20], %r334;
	add.s32 	%r321, %r321, 1;
	setp.lt.u32 	%p23, %r321, %r3;
	@%p23 bra 	$L__BB4_5;
$L__BB4_42:
	shr.u64 	%rd7, %rd18, 2;
	add.s32 	%r320, %r320, 1;
	setp.gt.u64 	%p24, %rd18, 3;
	mov.u64 	%rd18, %rd7;
	@%p24 bra 	$L__BB4_3;
$L__BB4_43:
	mov.b32 	%r319, 0;
	st.global.v2.u32 	[%rd2+24], {%r319, %r319};
	st.global.u32 	[%rd2+32], %r319;
	mov.b64 	%rd17, 0;
	st.global.u64 	[%rd2+40], %rd17;
$L__BB4_44:
	ret;

}
	// .globl	batch_apply_actions
.visible .entry batch_apply_actions(
	.param .u64 .ptr .align 1 batch_apply_actions_param_0,
	.param .u64 .ptr .align 1 batch_apply_actions_param_1,
	.param .u64 .ptr .align 1 batch_apply_actions_param_2,
	.param .u32 batch_apply_actions_param_3
)
{
	.local .align 16 .b8 	__local_depot5[16];
	.reg .b64 	%SP;
	.reg .b64 	%SPL;
	.reg .pred 	%p<7>;
	.reg .b32 	%r<38>;
	.reg .b32 	%f<21>;
	.reg .b64 	%rd<32>;

	mov.u64 	%SPL, __local_depot5;
	ld.param.u64 	%rd6, [batch_apply_actions_param_0];
	ld.param.u64 	%rd7, [batch_apply_actions_param_1];
	ld.param.u64 	%rd5, [batch_apply_actions_param_2];
	ld.param.u32 	%r2, [batch_apply_actions_param_3];
	cvta.to.global.u64 	%rd1, %rd6;
	cvta.to.global.u64 	%rd2, %rd7;
	add.u64 	%rd3, %SPL, 0;
	mov.u32 	%r3, %ctaid.x;
	mov.u32 	%r4, %ntid.x;
	mov.u32 	%r5, %tid.x;
	mad.lo.s32 	%r1, %r3, %r4, %r5;
	setp.ge.s32 	%p1, %r1, %r2;
	@%p1 bra 	$L__BB5_11;
	cvta.to.global.u64 	%rd9, %rd5;
	mul.wide.s32 	%rd10, %r1, 4;
	add.s64 	%rd11, %rd9, %rd10;
	ld.global.nc.u32 	%r6, [%rd11];
	cvt.s64.s32 	%rd4, %r6;
	setp.gt.s64 	%p2, %rd4, 9;
	@%p2 bra 	$L__BB5_3;
	cvt.u32.u64 	%r36, %rd4;
	mad.lo.s32 	%r37, %r1, 10, %r36;
	mul.wide.s32 	%rd30, %r37, 4;
	add.s64 	%rd31, %rd1, %rd30;
	ld.global.f32 	%f18, [%rd31];
	add.f32 	%f19, %f18, 0f3D4CCCCD;
	min.f32 	%f20, %f19, 0f40400000;
	st.global.f32 	[%rd31], %f20;
	bra.uni 	$L__BB5_11;
$L__BB5_3:
	cvt.u32.u64 	%r7, %rd4;
	setp.gt.u32 	%p3, %r7, 19;
	@%p3 bra 	$L__BB5_5;
	mad.lo.s32 	%r34, %r1, 10, %r7;
	add.s32 	%r35, %r34, -10;
	mul.wide.s32 	%rd28, %r35, 4;
	add.s64 	%rd29, %rd1, %rd28;
	ld.global.f32 	%f15, [%rd29];
	add.f32 	%f16, %f15, 0fBD4CCCCD;
	max.f32 	%f17, %f16, 0f3DCCCCCD;
	st.global.f32 	[%rd29], %f17;
	bra.uni 	$L__BB5_11;
$L__BB5_5:
	setp.gt.u32 	%p4, %r7, 23;
	@%p4 bra 	$L__BB5_7;
	add.s32 	%r31, %r7, -20;
	mov.f32 	%f8, 0f3E4CCCCD;
	mov.f32 	%f9, 0f3DCCCCCD;
	mov.f32 	%f10, 0f3E19999A;
	st.local.v4.f32 	[%rd3], {%f10, %f9, %f9, %f8};
	shl.b32 	%r32, %r1, 2;
	cvt.s64.s32 	%rd22, %r32;
	add.s64 	%rd23, %rd22, %rd4;
	shl.b64 	%rd24, %rd23, 2;
	add.s64 	%rd25, %rd2, %rd24;
	ld.global.f32 	%f11, [%rd25+-80];
	add.f32 	%f12, %f11, 0f3C23D70A;
	mul.wide.u32 	%rd26, %r31, 4;
	add.s64 	%rd27, %rd3, %rd26;
	ld.local.f32 	%f13, [%rd27];
	min.f32 	%f14, %f12, %f13;
	st.global.f32 	[%rd25+-80], %f14;
	bra.uni 	$L__BB5_11;
$L__BB5_7:
	setp.gt.u32 	%p5, %r7, 27;
	@%p5 bra 	$L__BB5_9;
	add.s32 	%r28, %r7, -24;
	mov.f32 	%f1, 0f00000000;
	mov.f32 	%f2, 0f3BA3D70A;
	mov.f32 	%f3, 0f3C23D70A;
	st.local.v4.f32 	[%rd3], {%f3, %f2, %f2, %f1};
	shl.b32 	%r29, %r1, 2;
	cvt.s64.s32 	%rd16, %r29;
	add.s64 	%rd17, %rd16, %rd4;
	shl.b64 	%rd18, %rd17, 2;
	add.s64 	%rd19, %rd2, %rd18;
	ld.global.f32 	%f4, [%rd19+-96];
	add.f32 	%f5, %f4, 0fBC23D70A;
	mul.wide.u32 	%rd20, %r28, 4;
	add.s64 	%rd21, %rd3, %rd20;
	ld.local.f32 	%f6, [%rd21];
	max.f32 	%f7, %f5, %f6;
	st.global.f32 	[%rd19+-96], %f7;
	bra.uni 	$L__BB5_11;
$L__BB5_9:
	setp.ne.s32 	%p6, %r7, 29;
	@%p6 bra 	$L__BB5_11;
	mul.lo.s32 	%r11, %r1, 10;
	mul.wide.s32 	%rd12, %r11, 4;
	add.s64 	%rd13, %rd1, %rd12;
	mov.b32 	%r12, 1062836634;
	st.global.u32 	[%rd13], %r12;
	mov.b32 	%r13, 1066359849;
	st.global.u32 	[%rd13+4], %r13;
	mov.b32 	%r14, 1064178811;
	st.global.u32 	[%rd13+8], %r14;
	mov.b32 	%r15, 1065772646;
	st.global.u32 	[%rd13+12], %r15;
	mov.b32 	%r16, 1065017672;
	st.global.u32 	[%rd13+16], %r16;
	mov.b32 	%r17, 1067114824;
	st.global.u32 	[%rd13+20], %r17;
	mov.b32 	%r18, 1063507722;
	st.global.u32 	[%rd13+24], %r18;
	mov.b32 	%r19, 1066024305;
	st.global.u32 	[%rd13+28], %r19;
	mov.b32 	%r20, 1064514355;
	st.global.u32 	[%rd13+32], %r20;
	mov.b32 	%r21, 1065604874;
	st.global.u32 	[%rd13+36], %r21;
	shl.b32 	%r22, %r1, 2;
	mul.wide.s32 	%rd14, %r22, 4;
	add.s64 	%rd15, %rd2, %rd14;
	mov.b32 	%r23, 1028443341;
	st.global.u32 	[%rd15], %r23;
	mov.b32 	%r24, 1022739087;
	st.global.u32 	[%rd15+4], %r24;
	mov.b32 	%r25, 1008981770;
	st.global.u32 	[%rd15+8], %r25;
	mov.b32 	%r26, 0;
	st.global.u32 	[%rd15+12], %r26;
$L__BB5_11:
	ret;

}
	// .globl	batch_compute_rewards
.visible .entry batch_compute_rewards(
	.param .u64 .ptr .align 1 batch_compute_rewards_param_0,
	.param .u64 .ptr .align 1 batch_compute_rewards_param_1,
	.param .u64 .ptr .align 1 batch_compute_rewards_param_2,
	.param .u64 .ptr .align 1 batch_compute_rewards_param_3,
	.param .u64 .ptr .align 1 batch_compute_rewards_param_4,
	.param .f32 batch_compute_rewards_param_5,
	.param .f32 batch_compute_rewards_param_6,
	.param .u32 batch_compute_rewards_param_7
)
{
	.reg .pred 	%p<6>;
	.reg .b32 	%r<8>;
	.reg .b32 	%f<20>;
	.reg .b64 	%rd<18>;

	ld.param.u64 	%rd2, [batch_compute_rewards_param_0];
	ld.param.u64 	%rd3, [batch_compute_rewards_param_1];
	ld.param.u64 	%rd4, [batch_compute_rewards_param_2];
	ld.param.u64 	%rd5, [batch_compute_rewards_param_3];
	ld.param.u64 	%rd6, [batch_compute_rewards_param_4];
	ld.param.f32 	%f3, [batch_compute_rewards_param_5];
	ld.param.f32 	%f4, [batch_compute_rewards_param_6];
	ld.param.u32 	%r3, [batch_compute_rewards_param_7];
	mov.u32 	%r4, %ctaid.x;
	mov.u32 	%r5, %ntid.x;
	mov.u32 	%r6, %tid.x;
	mad.lo.s32 	%r1, %r4, %r5, %r6;
	setp.ge.s32 	%p1, %r1, %r3;
	@%p1 bra 	$L__BB6_4;
	cvta.to.global.u64 	%rd7, %rd3;
	cvta.to.global.u64 	%rd8, %rd2;
	mul.wide.s32 	%rd9, %r1, 4;
	add.s64 	%rd1, %rd8, %rd9;
	add.s64 	%rd10, %rd7, %rd9;
	ld.global.nc.u32 	%r2, [%rd10];
	setp.lt.s32 	%p2, %r2, 1;
	mov.f32 	%f19, 0f00000000;
	@%p2 bra 	$L__BB6_3;
	ld.global.nc.u32 	%r7, [%rd1];
	cvt.rn.f32.s32 	%f6, %r7;
	cvt.rn.f32.u32 	%f7, %r2;
	div.rn.f32 	%f19, %f6, %f7;
$L__BB6_3:
	cvta.to.global.u64 	%rd11, %rd4;
	add.s64 	%rd13, %rd11, %rd9;
	ld.global.nc.f32 	%f8, [%rd13];
	sub.f32 	%f9, %f19, %f8;
	mul.f32 	%f10, %f9, 0f41200000;
	setp.gt.f32 	%p3, %f19, %f3;
	sub.f32 	%f11, %f19, %f3;
	fma.rn.f32 	%f12, %f11, 0f3E4CCCCD, %f10;
	selp.f32 	%f13, %f12, %f10, %p3;
	setp.gt.f32 	%p4, %f19, %f4;
	add.f32 	%f14, %f13, 0f3F800000;
	selp.f32 	%f15, %f14, %f13, %p4;
	add.f32 	%f16, %f8, 0fBC23D70A;
	setp.lt.f32 	%p5, %f19, %f16;
	add.f32 	%f17, %f15, 0fBDCCCCCD;
	selp.f32 	%f18, %f17, %f15, %p5;
	cvta.to.global.u64 	%rd14, %rd5;
	add.s64 	%rd15, %rd14, %rd9;
	st.global.f32 	[%rd15], %f18;
	cvta.to.global.u64 	%rd16, %rd6;
	add.s64 	%rd17, %rd16, %rd9;
	st.global.f32 	[%rd17], %f19;
$L__BB6_4:
	ret;

}
	// .globl	batch_discretize_states
.visible .entry batch_discretize_states(
	.param .u64 .ptr .align 1 batch_discretize_states_param_0,
	.param .u64 .ptr .align 1 batch_discretize_states_param_1,
	.param .u64 .ptr .align 1 batch_discretize_states_param_2,
	.param .u64 .ptr .align 1 batch_discretize_states_param_3,
	.param .u32 batch_discretize_states_param_4
)
{
	.reg .pred 	%p<3>;
	.reg .b32 	%r<24>;
	.reg .b32 	%f<10>;
	.reg .b64 	%rd<15>;

	ld.param.u64 	%rd2, [batch_discretize_states_param_0];
	ld.param.u64 	%rd3, [batch_discretize_states_param_1];
	ld.param.u64 	%rd4, [batch_discretize_states_param_2];
	ld.param.u64 	%rd5, [batch_discretize_states_param_3];
	ld.param.u32 	%r4, [batch_discretize_states_param_4];
	mov.u32 	%r5, %ctaid.x;
	mov.u32 	%r6, %ntid.x;
	mov.u32 	%r7, %tid.x;
	mad.lo.s32 	%r1, %r5, %r6, %r7;
	setp.ge.s32 	%p1, %r1, %r4;
	@%p1 bra 	$L__BB7_4;
	cvta.to.global.u64 	%rd6, %rd2;
	cvta.to.global.u64 	%rd7, %rd4;
	cvta.to.global.u64 	%rd8, %rd3;
	mul.wide.s32 	%rd9, %r1, 4;
	add.s64 	%rd10, %rd6, %rd9;
	ld.global.nc.f32 	%f4, [%rd10];
	add.s64 	%rd1, %rd8, %rd9;
	add.s64 	%rd11, %rd7, %rd9;
	ld.global.nc.u32 	%r2, [%rd11];
	mul.f32 	%f5, %f4, 0f407F5C29;
	cvt.rzi.s32.f32 	%r8, %f5;
	max.s32 	%r3, %r8, 0;
	setp.lt.s32 	%p2, %r2, 1;
	mov.f32 	%f9, 0f00000000;
	@%p2 bra 	$L__BB7_3;
	ld.global.nc.u32 	%r9, [%rd1];
	cvt.rn.f32.s32 	%f6, %r9;
	add.s32 	%r10, %r9, %r2;
	cvt.rn.f32.s32 	%f7, %r10;
	div.rn.f32 	%f8, %f6, %f7;
	mul.f32 	%f9, %f8, 0f407F5C29;
$L__BB7_3:
	cvt.rzi.s32.f32 	%r11, %f9;
	max.s32 	%r12, %r11, 0;
	min.s32 	%r13, %r12, 3;
	mul.hi.s32 	%r14, %r2, 274877907;
	shr.u32 	%r15, %r14, 31;
	shr.s32 	%r16, %r14, 5;
	add.s32 	%r17, %r16, %r15;
	min.s32 	%r18, %r17, 3;
	min.u32 	%r19, %r3, 3;
	shl.b32 	%r20, %r19, 4;
	shl.b32 	%r21, %r13, 2;
	add.s32 	%r22, %r20, %r18;
	add.s32 	%r23, %r22, %r21;
	cvta.to.global.u64 	%rd12, %rd5;
	add.s64 	%rd14, %rd12, %rd9;
	st.global.u32 	[%rd14], %r23;
$L__BB7_4:
	ret;

}


// ===== COMPILED SASS (sm_100) =====

	.target	sm_100

	.elftype	@"ET_EXEC"


//--------------------- .note.nv.tkinfo           --------------------------
	.section	.note.nv.tkinfo,"",@"SHT_NOTE"
	.sectionflags	@"SHF_NOTE_NV_TKINFO"
	.tkinfo
        /*0018*/ 	.word	0x00000002
        /*0030*/ 	.string	""
        /*0030*/ 	.string	"ptxas"
        /*0030*/ 	.string	"Cuda compilation tools, release 13.0, V13.0.88"
        /*0030*/ 	.string	"Build cuda_13.0.r13.0/compiler.36424714_0"
        /*0030*/ 	.string	"-arch sm_100 -m 64 "



//--------------------- .note.nv.cuinfo           --------------------------
	.section	.note.nv.cuinfo,"",@"SHT_NOTE"
	.sectionflags	@"SHF_NOTE_NV_CUINFO"
        /*0018*/ 	.short	0x0002
        /*001a*/ 	.short	0x0064
        /*001c*/ 	.short	0x0082
	.zero		2


//--------------------- .nv.info                  --------------------------
	.section	.nv.info,"",@"SHT_CUDA_INFO"
	.align	4


	//----- nvinfo : EIATTR_REGCOUNT
	.align		4
        /*0000*/ 	.byte	0x04, 0x2f
        /*0002*/ 	.short	(.L_10 - .L_9)
	.align		4
.L_9:
        /*0004*/ 	.word	index@(batch_gamma_adjust)
        /*0008*/ 	.word	0x00000018


	//----- nvinfo : EIATTR_FRAME_SIZE
	.align		4
.L_10:
        /*000c*/ 	.byte	0x04, 0x11
        /*000e*/ 	.short	(.L_12 - .L_11)
	.align		4
.L_11:
        /*0010*/ 	.word	index@($__internal_2_$__cuda_sm3x_div_rn_noftz_f32_slowpath)
        /*0014*/ 	.word	0x00000000


	//----- nvinfo : EIATTR_FRAME_SIZE
	.align		4
.L_12:
        /*0018*/ 	.byte	0x04, 0x11
        /*001a*/ 	.short	(.L_14 - .L_13)
	.align		4
.L_13:
        /*001c*/ 	.word	index@(batch_gamma_adjust)
        /*0020*/ 	.word	0x00000000


	//----- nvinfo : EIATTR_REGCOUNT
	.align		4
.L_14:
        /*0024*/ 	.byte	0x04, 0x2f
        /*0026*/ 	.short	(.L_16 - .L_15)
	.align		4
.L_15:
        /*0028*/ 	.word	index@(batch_compute_accuracy)
        /*002c*/ 	.word	0x0000001c


	//----- nvinfo : EIATTR_FRAME_SIZE
	.align		4
.L_16:
        /*0030*/ 	.byte	0x04, 0x11
        /*0032*/ 	.short	(.L_18 - .L_17)
	.align		4
.L_17:
        /*0034*/ 	.word	index@(batch_compute_accuracy)
        /*0038*/ 	.word	0x00000000


	//----- nvinfo : EIATTR_REGCOUNT
	.align		4
.L_18:
        /*003c*/ 	.byte	0x04, 0x2f
        /*003e*/ 	.short	(.L_20 - .L_19)
	.align		4
.L_19:
        /*0040*/ 	.word	index@(batch_q_update)
        /*0044*/ 	.word	0x0000001c


	//----- nvinfo : EIATTR_FRAME_SIZE
	.align		4
.L_20:
        /*0048*/ 	.byte	0x04, 0x11
        /*004a*/ 	.short	(.L_22 - .L_21)
	.align		4
.L_21:
        /*004c*/ 	.word	index@(batch_q_update)
        /*0050*/ 	.word	0x00000000


	//----- nvinfo : EIATTR_REGCOUNT
	.align		4
.L_22:
        /*0054*/ 	.byte	0x04, 0x2f
        /*0056*/ 	.short	(.L_24 - .L_23)
	.align		4
.L_23:
        /*0058*/ 	.word	index@(batch_select_actions)
        /*005c*/ 	.word	0x00000020


	//----- nvinfo : EIATTR_FRAME_SIZE
	.align		4
.L_24:
        /*0060*/ 	.byte	0x04, 0x11
        /*0062*/ 	.short	(.L_26 - .L_25)
	.align		4
.L_25:
        /*0064*/ 	.word	index@(batch_select_actions)
        /*0068*/ 	.word	0x00000000


	//----- nvinfo : EIATTR_REGCOUNT
	.align		4
.L_26:
        /*006c*/ 	.byte	0x04, 0x2f
        /*006e*/ 	.short	(.L_28 - .L_27)
	.align		4
.L_27:
        /*0070*/ 	.word	index@(init_rng_states)
        /*0074*/ 	.word	0x0000001f


	//----- nvinfo : EIATTR_FRAME_SIZE
	.align		4
.L_28:
        /*0078*/ 	.byte	0x04, 0x11
        /*007a*/ 	.short	(.L_30 - .L_29)
	.align		4
.L_29:
        /*007c*/ 	.word	index@(init_rng_states)
        /*0080*/ 	.word	0x00000000


	//----- nvinfo : EIATTR_REGCOUNT
	.align		4
.L_30:
        /*0084*/ 	.byte	0x04, 0x2f
        /*0086*/ 	.short	(.L_32 - .L_31)
	.align		4
.L_31:
        /*0088*/ 	.word	index@(batch_apply_actions)
        /*008c*/ 	.word	0x0000001a


	//----- nvinfo : EIATTR_FRAME_SIZE
	.align		4
.L_32:
        /*0090*/ 	.byte	0x04, 0x11
        /*0092*/ 	.short	(.L_34 - .L_33)
	.align		4
.L_33:
        /*0094*/ 	.word	index@(batch_apply_actions)
        /*0098*/ 	.word	0x00000000


	//----- nvinfo : EIATTR_REGCOUNT
	.align		4
.L_34:
        /*009c*/ 	.byte	0x04, 0x2f
        /*009e*/ 	.short	(.L_36 - .L_35)
	.align		4
.L_35:
        /*00a0*/ 	.word	index@(batch_compute_rewards)
        /*00a4*/ 	.word	0x00000010


	//----- nvinfo : EIATTR_FRAME_SIZE
	.align		4
.L_36:
        /*00a8*/ 	.byte	0x04, 0x11
        /*00aa*/ 	.short	(.L_38 - .L_37)
	.align		4
.L_37:
        /*00ac*/ 	.word	index@($__internal_1_$__cuda_sm3x_div_rn_noftz_f32_slowpath)
        /*00b0*/ 	.word	0x00000000


	//----- nvinfo : EIATTR_FRAME_SIZE
	.align		4
.L_38:
        /*00b4*/ 	.byte	0x04, 0x11
        /*00b6*/ 	.short	(.L_40 - .L_39)
	.align		4
.L_39:
        /*00b8*/ 	.word	index@(batch_compute_rewards)
        /*00bc*/ 	.word	0x00000000


	//----- nvinfo : EIATTR_REGCOUNT
	.align		4
.L_40:
        /*00c0*/ 	.byte	0x04, 0x2f
        /*00c2*/ 	.short	(.L_42 - .L_41)
	.align		4
.L_41:
        /*00c4*/ 	.word	index@(batch_discretize_states)
        /*00c8*/ 	.word	0x00000012


	//----- nvinfo : EIATTR_FRAME_SIZE
	.align		4
.L_42:
        /*00cc*/ 	.byte	0x04, 0x11
        /*00ce*/ 	.short	(.L_44 - .L_43)
	.align		4
.L_43:
        /*00d0*/ 	.word	index@($__internal_0_$__cuda_sm3x_div_rn_noftz_f32_slowpath)
        /*00d4*/ 	.word	0x00000000


	//----- nvinfo : EIATTR_FRAME_SIZE
	.align		4
.L_44:
        /*00d8*/ 	.byte	0x04, 0x11
        /*00da*/ 	.short	(.L_46 - .L_45)
	.align		4
.L_45:
        /*00dc*/ 	.word	index@(batch_discretize_states)
        /*00e0*/ 	.word	0x00000000


	//----- nvinfo : EIATTR_MIN_STACK_SIZE
	.align		4
.L_46:
        /*00e4*/ 	.byte	0x04, 0x12
        /*00e6*/ 	.short	(.L_48 - .L_47)
	.align		4
.L_47:
        /*00e8*/ 	.word	index@(batch_discretize_states)
        /*00ec*/ 	.word	0x00000000


	//----- nvinfo : EIATTR_MIN_STACK_SIZE
	.align		4
.L_48:
        /*00f0*/ 	.byte	0x04, 0x12
        /*00f2*/ 	.short	(.L_50 - .L_49)
	.align		4
.L_49:
        /*00f4*/ 	.word	index@(batch_compute_rewards)
        /*00f8*/ 	.word	0x00000000


	//----- nvinfo : EIATTR_MIN_STACK_SIZE
	.align		4
.L_50:
        /*00fc*/ 	.byte	0x04, 0x12
        /*00fe*/ 	.short	(.L_52 - .L_51)
	.align		4
.L_51:
        /*0100*/ 	.word	index@(batch_apply_actions)
        /*0104*/ 	.word	0x00000000


	//----- nvinfo : EIATTR_MIN_STACK_SIZE
	.align		4
.L_52:
        /*0108*/ 	.byte	0x04, 0x12
        /*010a*/ 	.short	(.L_54 - .L_53)
	.align		4
.L_53:
        /*010c*/ 	.word	index@(init_rng_states)
        /*0110*/ 	.word	0x00000000


	//----- nvinfo : EIATTR_MIN_STACK_SIZE
	.align		4
.L_54:
        /*0114*/ 	.byte	0x04, 0x12
        /*0116*/ 	.short	(.L_56 - .L_55)
	.align		4
.L_55:
        /*0118*/ 	.word	index@(batch_select_actions)
        /*011c*/ 	.word	0x00000000


	//----- nvinfo : EIATTR_MIN_STACK_SIZE
	.align		4
.L_56:
        /*0120*/ 	.byte	0x04, 0x12
        /*0122*/ 	.short	(.L_58 - .L_57)
	.align		4
.L_57:
        /*0124*/ 	.word	index@(batch_q_update)
        /*0128*/ 	.word	0x00000000


	//----- nvinfo : EIATTR_MIN_STACK_SIZE
	.align		4
.L_58:
        /*012c*/ 	.byte	0x04, 0x12
        /*012e*/ 	.short	(.L_60 - .L_59)
	.align		4
.L_59:
        /*0130*/ 	.word	index@(batch_compute_accuracy)
        /*0134*/ 	.word	0x00000000


	//----- nvinfo : EIATTR_MIN_STACK_SIZE
	.align		4
.L_60:
        /*0138*/ 	.byte	0x04, 0x12
        /*013a*/ 	.short	(.L_62 - .L_61)
	.align		4
.L_61:
        /*013c*/ 	.word	index@(batch_gamma_adjust)
        /*0140*/ 	.word	0x00000000
.L_62:


//--------------------- .nv.compat                --------------------------
	.section	.nv.compat,"",@"SHT_CUDA_COMPAT_INFO"
	.align	4
        /*0000*/ 	.byte	0x02, 0x09, 0x00, 0x00, 0x02, 0x02, 0x01, 0x00, 0x02, 0x05, 0x05, 0x00, 0x03, 0x07, 0x01, 0x01
        /*0010*/ 	.byte	0x02, 0x03, 0x00, 0x00, 0x02, 0x06, 0x01, 0x00, 0x04, 0x0b, 0x08, 0x00, 0x01, 0x00, 0x00, 0x00
        /*0020*/ 	.byte	0x00, 0x00, 0x00, 0x00


//--------------------- .nv.info.batch_discretize_states --------------------------
	.section	.nv.info.batch_discretize_states,"",@"SHT_CUDA_INFO"
	.sectionflags	@""
	.align	4


	//----- nvinfo : EIATTR_CUDA_API_VERSION
	.align		4
        /*0000*/ 	.byte	0x04, 0x37
        /*0002*/ 	.short	(.L_64 - .L_63)
.L_63:
        /*0004*/ 	.word	0x00000082


	//----- nvinfo : EIATTR_KPARAM_INFO
	.align		4
.L_64:
        /*0008*/ 	.byte	0x04, 0x17
        /*000a*/ 	.short	(.L_66 - .L_65)
.L_65:
        /*000c*/ 	.word	0x00000000
        /*0010*/ 	.short	0x0004
        /*0012*/ 	.short	0x0020
        /*0014*/ 	.byte	0x00, 0xf0, 0x11, 0x00


	//----- nvinfo : EIATTR_KPARAM_INFO
	.align		4
.L_66:
        /*0018*/ 	.byte	0x04, 0x17
        /*001a*/ 	.short	(.L_68 - .L_67)
.L_67:
        /*001c*/ 	.word	0x00000000
        /*0020*/ 	.short	0x0003
        /*0022*/ 	.short	0x0018
        /*0024*/ 	.byte	0x00, 0xf5, 0x21, 0x00


	//----- nvinfo : EIATTR_KPARAM_INFO
	.align		4
.L_68:
        /*0028*/ 	.byte	0x04, 0x17
        /*002a*/ 	.short	(.L_70 - .L_69)
.L_69:
        /*002c*/ 	.word	0x00000000
        /*0030*/ 	.short	0x0002
        /*0032*/ 	.short	0x0010
        /*0034*/ 	.byte	0x00, 0xf5, 0x21, 0x00


	//----- nvinfo : EIATTR_KPARAM_INFO
	.align		4
.L_70:
        /*0038*/ 	.byte	0x04, 0x17
        /*003a*/ 	.short	(.L_72 - .L_71)
.L_71:
        /*003c*/ 	.word	0x00000000
        /*0040*/ 	.short	0x0001
        /*0042*/ 	.short	0x0008
        /*0044*/ 	.byte	0x00, 0xf5, 0x21, 0x00


	//----- nvinfo : EIATTR_KPARAM_INFO
	.align		4
.L_72:
        /*0048*/ 	.byte	0x04, 0x17
        /*004a*/ 	.short	(.L_74 - .L_73)
.L_73:
        /*004c*/ 	.word	0x00000000
        /*0050*/ 	.short	0x0000
        /*0052*/ 	.short	0x0000
        /*0054*/ 	.byte	0x00, 0xf5, 0x21, 0x00


	//----- nvinfo : EIATTR_SPARSE_MMA_MASK
	.align		4
.L_74:
        /*0058*/ 	.byte	0x03, 0x50
        /*005a*/ 	.short	0x0000


	//----- nvinfo : EIATTR_MAXREG_COUNT
	.align		4
        /*005c*/ 	.byte	0x03, 0x1b
        /*005e*/ 	.short	0x00ff


	//----- nvinfo : EIATTR_MERCURY_ISA_VERSION
	.align		4
        /*0060*/ 	.byte	0x03, 0x5f
        /*0062*/ 	.short	0x0101


	//----- nvinfo : EIATTR_VRC_CTA_INIT_COUNT
	.align		4
        /*0064*/ 	.byte	0x02, 0x4a
	.zero		1
	.zero		1


	//----- nvinfo : EIATTR_EXIT_INSTR_OFFSETS
	.align		4
        /*0068*/ 	.byte	0x04, 0x1c
        /*006a*/ 	.short	(.L_76 - .L_75)


	//   ....[0]....
.L_75:
        /*006c*/ 	.word	0x00000070


	//   ....[1]....
        /*0070*/ 	.word	0x00000380


	//----- nvinfo : EIATTR_CRS_STACK_SIZE
	.align		4
.L_76:
        /*0074*/ 	.byte	0x04, 0x1e
        /*0076*/ 	.short	(.L_78 - .L_77)
.L_77:
        /*0078*/ 	.word	0x00000000


	//----- nvinfo : EIATTR_CBANK_PARAM_SIZE
	.align		4
.L_78:
        /*007c*/ 	.byte	0x03, 0x19
        /*007e*/ 	.short	0x0024


	//----- nvinfo : EIATTR_PARAM_CBANK
	.align		4
        /*0080*/ 	.byte	0x04, 0x0a
        /*0082*/ 	.short	(.L_80 - .L_79)
	.align		4
.L_79:
        /*0084*/ 	.word	index@(.nv.constant0.batch_discretize_states)
        /*0088*/ 	.short	0x0380
        /*008a*/ 	.short	0x0024


	//----- nvinfo : EIATTR_SW_WAR
	.align		4
.L_80:
        /*008c*/ 	.byte	0x04, 0x36
        /*008e*/ 	.short	(.L_82 - .L_81)
.L_81:
        /*0090*/ 	.word	0x00000008
.L_82:


//--------------------- .nv.info.batch_compute_rewards --------------------------
	.section	.nv.info.batch_compute_rewards,"",@"SHT_CUDA_INFO"
	.sectionflags	@""
	.align	4


	//----- nvinfo : EIATTR_CUDA_API_VERSION
	.align		4
        /*0000*/ 	.byte	0x04, 0x37
        /*0002*/ 	.short	(.L_84 - .L_83)
.L_83:
        /*0004*/ 	.word	0x00000082


	//----- nvinfo : EIATTR_KPARAM_INFO
	.align		4
.L_84:
        /*0008*/ 	.byte	0x04, 0x17
        /*000a*/ 	.short	(.L_86 - .L_85)
.L_85:
        /*000c*/ 	.word	0x00000000
        /*0010*/ 	.short	0x0007
        /*0012*/ 	.short	0x0030
        /*0014*/ 	.byte	0x00, 0xf0, 0x11, 0x00


	//----- nvinfo : EIATTR_KPARAM_INFO
	.align		4
.L_86:
        /*0018*/ 	.byte	0x04, 0x17
        /*001a*/ 	.short	(.L_88 - .L_87)
.L_87:
        /*001c*/ 	.word	0x00000000
        /*0020*/ 	.short	0x0006
        /*0022*/ 	.short	0x002c
        /*0024*/ 	.byte	0x00, 0xf0, 0x11, 0x00


	//----- nvinfo : EIATTR_KPARAM_INFO
	.align		4
.L_88:
        /*0028*/ 	.byte	0x04, 0x17
        /*002a*/ 	.short	(.L_90 - .L_89)
.L_89:
        /*002c*/ 	.word	0x00000000
        /*0030*/ 	.short	0x0005
        /*0032*/ 	.short	0x0028
        /*0034*/ 	.byte	0x00, 0xf0, 0x11, 0x00


	//----- nvinfo : EIATTR_KPARAM_INFO
	.align		4
.L_90:
        /*0038*/ 	.byte	0x04, 0x17
        /*003a*/ 	.short	(.L_92 - .L_91)
.L_91:
        /*003c*/ 	.word	0x00000000
        /*0040*/ 	.short	0x0004
        /*0042*/ 	.short	0x0020
        /*0044*/ 	.byte	0x00, 0xf5, 0x21, 0x00


	//----- nvinfo : EIATTR_KPARAM_INFO
	.align		4
.L_92:
        /*0048*/ 	.byte	0x04, 0x17
        /*004a*/ 	.short	(.L_94 - .L_93)
.L_93:
        /*004c*/ 	.word	0x00000000
        /*0050*/ 	.short	0x0003
        /*0052*/ 	.short	0x0018
        /*0054*/ 	.byte	0x00, 0xf5, 0x21, 0x00


	//----- nvinfo : EIATTR_KPARAM_INFO
	.align		4
.L_94:
        /*0058*/ 	.byte	0x04, 0x17
        /*005a*/ 	.short	(.L_96 - .L_95)
.L_95:
        /*005c*/ 	.word	0x00000000
        /*0060*/ 	.short	0x0002
        /*0062*/ 	.short	0x0010
        /*0064*/ 	.byte	0x00, 0xf5, 0x21, 0x00


	//----- nvinfo : EIATTR_KPARAM_INFO
	.align		4
.L_96:
        /*0068*/ 	.byte	0x04, 0x17
        /*006a*/ 	.short	(.L_98 - .L_97)
.L_97:
        /*006c*/ 	.word	0x00000000
        /*0070*/ 	.short	0x0001
        /*0072*/ 	.short	0x0008
        /*0074*/ 	.byte	0x00, 0xf5, 0x21, 0x00


	//----- nvinfo : EIATTR_KPARAM_INFO
	.align		4
.L_98:
        /*0078*/ 	.byte	0x04, 0x17
        /*007a*/ 	.short	(.L_100 - .L_99)
.L_99:
        /*007c*/ 	.word	0x00000000
        /*0080*/ 	.short	0x0000
        /*0082*/ 	.short	0x0000
        /*0084*/ 	.byte	0x00, 0xf5, 0x21, 0x00


	//----- nvinfo : EIATTR_SPARSE_MMA_MASK
	.align		4
.L_100:
        /*0088*/ 	.byte	0x03, 0x50
        /*008a*/ 	.short	0x0000


	//----- nvinfo : EIATTR_MAXREG_COUNT
	.align		4
        /*008c*/ 	.byte	0x03, 0x1b
        /*008e*/ 	.short	0x00ff


	//----- nvinfo : EIATTR_MERCURY_ISA_VERSION
	.align		4
        /*0090*/ 	.byte	0x03, 0x5f
        /*0092*/ 	.short	0x0101


	//----- nvinfo : EIATTR_VRC_CTA_INIT_COUNT
	.align		4
        /*0094*/ 	.byte	0x02, 0x4a
	.zero		1
	.zero		1


	//----- nvinfo : EIATTR_EXIT_INSTR_OFFSETS
	.align		4
        /*0098*/ 	.byte	0x04, 0x1c
        /*009a*/ 	.short	(.L_102 - .L_101)


	//   ....[0]....
.L_101:
        /*009c*/ 	.word	0x00000070


	//   ....[1]....
        /*00a0*/ 	.word	0x00000370


	//----- nvinfo : EIATTR_CRS_STACK_SIZE
	.align		4
.L_102:
        /*00a4*/ 	.byte	0x04, 0x1e
        /*00a6*/ 	.short	(.L_104 - .L_103)
.L_103:
        /*00a8*/ 	.word	0x00000000


	//----- nvinfo : EIATTR_CBANK_PARAM_SIZE
	.align		4
.L_104:
        /*00ac*/ 	.byte	0x03, 0x19
        /*00ae*/ 	.short	0x0034


	//----- nvinfo : EIATTR_PARAM_CBANK
	.align		4
        /*00b0*/ 	.byte	0x04, 0x0a
        /*00b2*/ 	.short	(.L_106 - .L_105)
	.align		4
.L_105:
        /*00b4*/ 	.word	index@(.nv.constant0.batch_compute_rewards)
        /*00b8*/ 	.short	0x0380
        /*00ba*/ 	.short	0x0034


	//----- nvinfo : EIATTR_SW_WAR
	.align		4
.L_106:
        /*00bc*/ 	.byte	0x04, 0x36
        /*00be*/ 	.short	(.L_108 - .L_107)
.L_107:
        /*00c0*/ 	.word	0x00000008
.L_108:


//--------------------- .nv.info.batch_apply_actions --------------------------
	.section	.nv.info.batch_apply_actions,"",@"SHT_CUDA_INFO"
	.sectionflags	@""
	.align	4


	//----- nvinfo : EIATTR_CUDA_API_VERSION
	.align		4
        /*0000*/ 	.byte	0x04, 0x37
        /*0002*/ 	.short	(.L_110 - .L_109)
.L_109:
        /*0004*/ 	.word	0x00000082


	//----- nvinfo : EIATTR_KPARAM_INFO
	.align		4
.L_110:
        /*0008*/ 	.byte	0x04, 0x17
        /*000a*/ 	.short	(.L_112 - .L_111)
.L_111:
        /*000c*/ 	.word	0x00000000
        /*0010*/ 	.short	0x0003
        /*0012*/ 	.short	0x0018
        /*0014*/ 	.byte	0x00, 0xf0, 0x11, 0x00


	//----- nvinfo : EIATTR_KPARAM_INFO
	.align		4
.L_112:
        /*0018*/ 	.byte	0x04, 0x17
        /*001a*/ 	.short	(.L_114 - .L_113)
.L_113:
        /*001c*/ 	.word	0x00000000
        /*0020*/ 	.short	0x0002
        /*0022*/ 	.short	0x0010
        /*0024*/ 	.byte	0x00, 0xf5, 0x21, 0x00


	//----- nvinfo : EIATTR_KPARAM_INFO
	.align		4
.L_114:
        /*0028*/ 	.byte	0x04, 0x17
        /*002a*/ 	.short	(.L_116 - .L_115)
.L_115:
        /*002c*/ 	.word	0x00000000
        /*0030*/ 	.short	0x0001
        /*0032*/ 	.short	0x0008
        /*0034*/ 	.byte	0x00, 0xf5, 0x21, 0x00


	//----- nvinfo : EIATTR_KPARAM_INFO
	.align		4
.L_116:
        /*0038*/ 	.byte	0x04, 0x17
        /*003a*/ 	.short	(.L_118 - .L_117)
.L_117:
        /*003c*/ 	.word	0x00000000
        /*0040*/ 	.short	0x0000
        /*0042*/ 	.short	0x0000
        /*0044*/ 	.byte	0x00, 0xf5, 0x21, 0x00


	//----- nvinfo : EIATTR_SPARSE_MMA_MASK
	.align		4
.L_118:
        /*0048*/ 	.byte	0x03, 0x50
        /*004a*/ 	.short	0x0000


	//----- nvinfo : EIATTR_MAXREG_COUNT
	.align		4
        /*004c*/ 	.byte	0x03, 0x1b
        /*004e*/ 	.short	0x00ff


	//----- nvinfo : EIATTR_MERCURY_ISA_VERSION
	.align		4
        /*0050*/ 	.byte	0x03, 0x5f
        /*0052*/ 	.short	0x0101


	//----- nvinfo : EIATTR_VRC_CTA_INIT_COUNT
	.align		4
        /*0054*/ 	.byte	0x02, 0x4a
	.zero		1
	.zero		1


	//----- nvinfo : EIATTR_EXIT_INSTR_OFFSETS
	.align		4
        /*0058*/ 	.byte	0x04, 0x1c
        /*005a*/ 	.short	(.L_120 - .L_119)


	//   ....[0]....
.L_119:
        /*005c*/ 	.word	0x00000070


	//   ....[1]....
        /*0060*/ 	.word	0x00000170


	//   ....[2]....
        /*0064*/ 	.word	0x00000220


	//   ....[3]....
        /*0068*/ 	.word	0x00000390


	//   ....[4]....
        /*006c*/ 	.word	0x00000500


	//   ....[5]....
        /*0070*/ 	.word	0x00000520


	//   ....[6]....
        /*0074*/ 	.word	0x00000740


	//----- nvinfo : EIATTR_CRS_STACK_SIZE
	.align		4
.L_120:
        /*0078*/ 	.byte	0x04, 0x1e
        /*007a*/ 	.short	(.L_122 - .L_121)
.L_121:
        /*007c*/ 	.word	0x00000000


	//----- nvinfo : EIATTR_CBANK_PARAM_SIZE
	.align		4
.L_122:
        /*0080*/ 	.byte	0x03, 0x19
        /*0082*/ 	.short	0x001c


	//----- nvinfo : EIATTR_PARAM_CBANK
	.align		4
        /*0084*/ 	.byte	0x04, 0x0a
        /*0086*/ 	.short	(.L_124 - .L_123)
	.align		4
.L_123:
        /*0088*/ 	.word	index@(.nv.constant0.batch_apply_actions)
        /*008c*/ 	.short	0x0380
        /*008e*/ 	.short	0x001c


	//----- nvinfo : EIATTR_SW_WAR
	.align		4
.L_124:
        /*0090*/ 	.byte	0x04, 0x36
        /*0092*/ 	.short	(.L_126 - .L_125)
.L_125:
        /*0094*/ 	.word	0x00000008
.L_126:


//--------------------- .nv.info.init_rng_states  --------------------------
	.section	.nv.info.init_rng_states,"",@"SHT_CUDA_INFO"
	.sectionflags	@""
	.align	4


	//----- nvinfo : EIATTR_CUDA_API_VERSION
	.align		4
        /*0000*/ 	.byte	0x04, 0x37
        /*0002*/ 	.short	(.L_128 - .L_127)
.L_127:
        /*0004*/ 	.word	0x00000082


	//----- nvinfo : EIATTR_KPARAM_INFO
	.align		4
.L_128:
        /*0008*/ 	.byte	0x04, 0x17
        /*000a*/ 	.short	(.L_130 - .L_129)
.L_129:
        /*000c*/ 	.word	0x00000000
        /*0010*/ 	.short	0x0002
        /*0012*/ 	.short	0x0010
        /*0014*/ 	.byte	0x00, 0xf0, 0x11, 0x00


	//----- nvinfo : EIATTR_KPARAM_INFO
	.align		4
.L_130:
        /*0018*/ 	.byte	0x04, 0x17
        /*001a*/ 	.short	(.L_132 - .L_131)
.L_131:
        /*001c*/ 	.word	0x00000000
        /*0020*/ 	.short	0x0001
        /*0022*/ 	.short	0x0008
        /*0024*/ 	.byte	0x00, 0xf0, 0x21, 0x00


	//----- nvinfo : EIATTR_KPARAM_INFO
	.align		4
.L_132:
        /*0028*/ 	.byte	0x04, 0x17
        /*002a*/ 	.short	(.L_134 - .L_133)
.L_133:
        /*002c*/ 	.word	0x00000000
        /*0030*/ 	.short	0x0000
        /*0032*/ 	.short	0x0000
        /*0034*/ 	.byte	0x00, 0xf5, 0x21, 0x00


	//----- nvinfo : EIATTR_SPARSE_MMA_MASK
	.align		4
.L_134:
        /*0038*/ 	.byte	0x03, 0x50
        /*003a*/ 	.short	0x0000


	//----- nvinfo : EIATTR_MAXREG_COUNT
	.align		4
        /*003c*/ 	.byte	0x03, 0x1b
        /*003e*/ 	.short	0x00ff


	//----- nvinfo : EIATTR_MERCURY_ISA_VERSION
	.align		4
        /*0040*/ 	.byte	0x03, 0x5f
        /*0042*/ 	.short	0x0101


	//----- nvinfo : EIATTR_VRC_CTA_INIT_COUNT
	.align		4
        /*0044*/ 	.byte	0x02, 0x4a
	.zero		1
	.zero		1


	//----- nvinfo : EIATTR_EXIT_INSTR_OFFSETS
	.align		4
        /*0048*/ 	.byte	0x04, 0x1c
        /*004a*/ 	.short	(.L_136 - .L_135)


	//   ....[0]....
.L_135:
        /*004c*/ 	.word	0x00000070


	//   ....[1]....
        /*0050*/ 	.word	0x00000f00


	//----- nvinfo : EIATTR_CRS_STACK_SIZE
	.align		4
.L_136:
        /*0054*/ 	.byte	0x04, 0x1e
        /*0056*/ 	.short	(.L_138 - .L_137)
.L_137:
        /*0058*/ 	.word	0x00000000


	//----- nvinfo : EIATTR_CBANK_PARAM_SIZE
	.align		4
.L_138:
        /*005c*/ 	.byte	0x03, 0x19
        /*005e*/ 	.short	0x0014


	//----- nvinfo : EIATTR_PARAM_CBANK
	.align		4
        /*0060*/ 	.byte	0x04, 0x0a
        /*0062*/ 	.short	(.L_140 - .L_139)
	.align		4
.L_139:
        /*0064*/ 	.word	index@(.nv.constant0.init_rng_states)
        /*0068*/ 	.short	0x0380
        /*006a*/ 	.short	0x0014


	//----- nvinfo : EIATTR_SW_WAR
	.align		4
.L_140:
        /*006c*/ 	.byte	0x04, 0x36
        /*006e*/ 	.short	(.L_142 - .L_141)
.L_141:
        /*0070*/ 	.word	0x00000008
.L_142:


//--------------------- .nv.info.batch_select_actions --------------------------
	.section	.nv.info.batch_select_actions,"",@"SHT_CUDA_INFO"
	.sectionflags	@""
	.align	4


	//----- nvinfo : EIATTR_CUDA_API_VERSION
	.align		4
        /*0000*/ 	.byte	0x04, 0x37
        /*0002*/ 	.short	(.L_144 - .L_143)
.L_143:
        /*0004*/ 	.word	0x00000082


	//----- nvinfo : EIATTR_KPARAM_INFO
	.align		4
.L_144:
        /*0008*/ 	.byte	0x04, 0x17
        /*000a*/ 	.short	(.L_146 - .L_145)
.L_145:
        /*000c*/ 	.word	0x00000000
        /*0010*/ 	.short	0x0005
        /*0012*/ 	.short	0x0024
        /*0014*/ 	.byte	0x00, 0xf0, 0x11, 0x00


	//----- nvinfo : EIATTR_KPARAM_INFO
	.align		4
.L_146:
        /*0018*/ 	.byte	0x04, 0x17
        /*001a*/ 	.short	(.L_148 - .L_147)
.L_147:
        /*001c*/ 	.word	0x00000000
        /*0020*/ 	.short	0x0004
        /*0022*/ 	.short	0x0020
        /*0024*/ 	.byte	0x00, 0xf0, 0x11, 0x00


	//----- nvinfo : EIATTR_KPARAM_INFO
	.align		4
.L_148:
        /*0028*/ 	.byte	0x04, 0x17
        /*002a*/ 	.short	(.L_150 - .L_149)
.L_149:
        /*002c*/ 	.word	0x00000000
        /*0030*/ 	.short	0x0003
        /*0032*/ 	.short	0x0018
        /*0034*/ 	.byte	0x00, 0xf5, 0x21, 0x00


	//----- nvinfo : EIATTR_KPARAM_INFO
	.align		4
.L_150:
        /*0038*/ 	.byte	0x04, 0x17
        /*003a*/ 	.short	(.L_152 - .L_151)
.L_151:
        /*003c*/ 	.word	0x00000000
        /*0040*/ 	.short	0x0002
        /*0042*/ 	.short	0x0010
        /*0044*/ 	.byte	0x00, 0xf5, 0x21, 0x00


	//----- nvinfo : EIATTR_KPARAM_INFO
	.align		4
.L_152:
        /*0048*/ 	.byte	0x04, 0x17
        /*004a*/ 	.short	(.L_154 - .L_153)
.L_153:
        /*004c*/ 	.word	0x00000000
        /*0050*/ 	.short	0x0001
        /*0052*/ 	.short	0x0008
        /*0054*/ 	.byte	0x00, 0xf5, 0x21, 0x00


	//----- nvinfo : EIATTR_KPARAM_INFO
	.align		4
.L_154:
        /*0058*/ 	.byte	0x04, 0x17
        /*005a*/ 	.short	(.L_156 - .L_155)
.L_155:
        /*005c*/ 	.word	0x00000000
        /*0060*/ 	.short	0x0000
        /*0062*/ 	.short	0x0000
        /*0064*/ 	.byte	0x00, 0xf5, 0x21, 0x00


	//----- nvinfo : EIATTR_SPARSE_MMA_MASK
	.align		4
.L_156:
        /*0068*/ 	.byte	0x03, 0x50
        /*006a*/ 	.short	0x0000


	//----- nvinfo : EIATTR_MAXREG_COUNT
	.align		4
        /*006c*/ 	.byte	0x03, 0x1b
        /*006e*/ 	.short	0x00ff


	//----- nvinfo : EIATTR_MERCURY_ISA_VERSION
	.align		4
        /*0070*/ 	.byte	0x03, 0x5f
        /*0072*/ 	.short	0x0101


	//----- nvinfo : EIATTR_VRC_CTA_INIT_COUNT
	.align		4
        /*0074*/ 	.byte	0x02, 0x4a
	.zero		1
	.zero		1


	//----- nvinfo : EIATTR_EXIT_INSTR_OFFSETS
	.align		4
        /*0078*/ 	.byte	0x04, 0x1c
        /*007a*/ 	.short	(.L_158 - .L_157)


	//   ....[0]....
.L_157:
        /*007c*/ 	.word	0x00000070


	//   ....[1]....
        /*0080*/ 	.word	0x00000840


	//----- nvinfo : EIATTR_CRS_STACK_SIZE
	.align		4
.L_158:
        /*0084*/ 	.byte	0x04, 0x1e
        /*0086*/ 	.short	(.L_160 - .L_159)
.L_159:
        /*0088*/ 	.word	0x00000000


	//----- nvinfo : EIATTR_CBANK_PARAM_SIZE
	.align		4
.L_160:
        /*008c*/ 	.byte	0x03, 0x19
        /*008e*/ 	.short	0x0028


	//----- nvinfo : EIATTR_PARAM_CBANK
	.align		4
        /*0090*/ 	.byte	0x04, 0x0a
        /*0092*/ 	.short	(.L_162 - .L_161)
	.align		4
.L_161:
        /*0094*/ 	.word	index@(.nv.constant0.batch_select_actions)
        /*0098*/ 	.short	0x0380
        /*009a*/ 	.short	0x0028


	//----- nvinfo : EIATTR_SW_WAR
	.align		4
.L_162:
        /*009c*/ 	.byte	0x04, 0x36
        /*009e*/ 	.short	(.L_164 - .L_163)
.L_163:
        /*00a0*/ 	.word	0x00000008
.L_164:


//--------------------- .nv.info.batch_q_update   --------------------------
	.section	.nv.info.batch_q_update,"",@"SHT_CUDA_INFO"
	.sectionflags	@""
	.align	4


	//----- nvinfo : EIATTR_CUDA_API_VERSION
	.align		4
        /*0000*/ 	.byte	0x04, 0x37
        /*0002*/ 	.short	(.L_166 - .L_165)
.L_165:
        /*0004*/ 	.word	0x00000082


	//----- nvinfo : EIATTR_KPARAM_INFO
	.align		4
.L_166:
        /*0008*/ 	.byte	0x04, 0x17
        /*000a*/ 	.short	(.L_168 - .L_167)
.L_167:
        /*000c*/ 	.word	0x00000000
        /*0010*/ 	.short	0x0007
        /*0012*/ 	.short	0x0030
        /*0014*/ 	.byte	0x00, 0xf0, 0x11, 0x00


	//----- nvinfo : EIATTR_KPARAM_INFO
	.align		4
.L_168:
        /*0018*/ 	.byte	0x04, 0x17
        /*001a*/ 	.short	(.L_170 - .L_169)
.L_169:
        /*001c*/ 	.word	0x00000000
        /*0020*/ 	.short	0x0006
        /*0022*/ 	.short	0x002c
        /*0024*/ 	.byte	0x00, 0xf0, 0x11, 0x00


	//----- nvinfo : EIATTR_KPARAM_INFO
	.align		4
.L_170:
        /*0028*/ 	.byte	0x04, 0x17
        /*002a*/ 	.short	(.L_172 - .L_171)
.L_171:
        /*002c*/ 	.word	0x00000000
        /*0030*/ 	.short	0x0005
        /*0032*/ 	.short	0x0028
        /*0034*/ 	.byte	0x00, 0xf0, 0x11, 0x00


	//----- nvinfo : EIATTR_KPARAM_INFO
	.align		4
.L_172:
        /*0038*/ 	.byte	0x04, 0x17
        /*003a*/ 	.short	(.L_174 - .L_173)
.L_173:
        /*003c*/ 	.word	0x00000000
        /*0040*/ 	.short	0x0004
        /*0042*/ 	.short	0x0020
        /*0044*/ 	.byte	0x00, 0xf5, 0x21, 0x00


	//----- nvinfo : EIATTR_KPARAM_INFO
	.align		4
.L_174:
        /*0048*/ 	.byte	0x04, 0x17
        /*004a*/ 	.short	(.L_176 - .L_175)
.L_175:
        /*004c*/ 	.word	0x00000000
        /*0050*/ 	.short	0x0003
        /*0052*/ 	.short	0x0018
        /*0054*/ 	.byte	0x00, 0xf5, 0x21, 0x00


	//----- nvinfo : EIATTR_KPARAM_INFO
	.align		4
.L_176:
        /*0058*/ 	.byte	0x04, 0x17
        /*005a*/ 	.short	(.L_178 - .L_177)
.L_177:
        /*005c*/ 	.word	0x00000000
        /*0060*/ 	.short	0x0002
        /*0062*/ 	.short	0x0010
        /*0064*/ 	.byte	0x00, 0xf5, 0x21, 0x00


	//----- nvinfo : EIATTR_KPARAM_INFO
	.align		4
.L_178:
        /*0068*/ 	.byte	0x04, 0x17
        /*006a*/ 	.short	(.L_180 - .L_179)
.L_179:
        /*006c*/ 	.word	0x00000000
        /*0070*/ 	.short	0x0001
        /*0072*/ 	.short	0x0008
        /*0074*/ 	.byte	0x00, 0xf5, 0x21, 0x00


	//----- nvinfo : EIATTR_KPARAM_INFO
	.align		4
.L_180:
        /*0078*/ 	.byte	0x04, 0x17
        /*007a*/ 	.short	(.L_182 - .L_181)
.L_181:
        /*007c*/ 	.word	0x00000000
        /*0080*/ 	.short	0x0000
        /*0082*/ 	.short	0x0000
        /*0084*/ 	.byte	0x00, 0xf5, 0x21, 0x00


	//----- nvinfo : EIATTR_SPARSE_MMA_MASK
	.align		4
.L_182:
        /*0088*/ 	.byte	0x03, 0x50
        /*008a*/ 	.short	0x0000


	//----- nvinfo : EIATTR_MAXREG_COUNT
	.align		4
        /*008c*/ 	.byte	0x03, 0x1b
        /*008e*/ 	.short	0x00ff


	//----- nvinfo : EIATTR_MERCURY_ISA_VERSION
	.align		4
        /*0090*/ 	.byte	0x03, 0x5f
        /*0092*/ 	.short	0x0101


	//----- nvinfo : EIATTR_VRC_CTA_INIT_COUNT
	.align		4
        /*0094*/ 	.byte	0x02, 0x4a
	.zero		1
	.zero		1


	//----- nvinfo : EIATTR_EXIT_INSTR_OFFSETS
	.align		4
        /*0098*/ 	.byte	0x04, 0x1c
        /*009a*/ 	.short	(.L_184 - .L_183)


	//   ....[0]....
.L_183:
        /*009c*/ 	.word	0x00000070


	//   ....[1]....
        /*00a0*/ 	.word	0x00000380


	//----- nvinfo : EIATTR_CBANK_PARAM_SIZE
	.align		4
.L_184:
        /*00a4*/ 	.byte	0x03, 0x19
        /*00a6*/ 	.short	0x0034


	//----- nvinfo : EIATTR_PARAM_CBANK
	.align		4
        /*00a8*/ 	.byte	0x04, 0x0a
        /*00aa*/ 	.short	(.L_186 - .L_185)
	.align		4
.L_185:
        /*00ac*/ 	.word	index@(.nv.constant0.batch_q_update)
        /*00b0*/ 	.short	0x0380
        /*00b2*/ 	.short	0x0034


	//----- nvinfo : EIATTR_SW_WAR
	.align		4
.L_186:
        /*00b4*/ 	.byte	0x04, 0x36
        /*00b6*/ 	.short	(.L_188 - .L_187)
.L_187:
        /*00b8*/ 	.word	0x00000008
.L_188:


//--------------------- .nv.info.batch_compute_accuracy --------------------------
	.section	.nv.info.batch_compute_accuracy,"",@"SHT_CUDA_INFO"
	.sectionflags	@""
	.align	4


	//----- nvinfo : EIATTR_CUDA_API_VERSION
	.align		4
        /*0000*/ 	.byte	0x04, 0x37
        /*0002*/ 	.short	(.L_190 - .L_189)
.L_189:
        /*0004*/ 	.word	0x00000082


	//----- nvinfo : EIATTR_KPARAM_INFO
	.align		4
.L_190:
        /*0008*/ 	.byte	0x04, 0x17
        /*000a*/ 	.short	(.L_192 - .L_191)
.L_191:
        /*000c*/ 	.word	0x00000000
        /*0010*/ 	.short	0x0008
        /*0012*/ 	.short	0x003c
        /*0014*/ 	.byte	0x00, 0xf0, 0x11, 0x00


	//----- nvinfo : EIATTR_KPARAM_INFO
	.align		4
.L_192:
        /*0018*/ 	.byte	0x04, 0x17
        /*001a*/ 	.short	(.L_194 - .L_193)
.L_193:
        /*001c*/ 	.word	0x00000000
        /*0020*/ 	.short	0x0007
        /*0022*/ 	.short	0x0038
        /*0024*/ 	.byte	0x00, 0xf0, 0x11, 0x00


	//----- nvinfo : EIATTR_KPARAM_INFO
	.align		4
.L_194:
        /*0028*/ 	.byte	0x04, 0x17
        /*002a*/ 	.short	(.L_196 - .L_195)
.L_195:
        /*002c*/ 	.word	0x00000000
        /*0030*/ 	.short	0x0006
        /*0032*/ 	.short	0x0030
        /*0034*/ 	.byte	0x00, 0xf5, 0x21, 0x00


	//----- nvinfo : EIATTR_KPARAM_INFO
	.align		4
.L_196:
        /*0038*/ 	.byte	0x04, 0x17
        /*003a*/ 	.short	(.L_198 - .L_197)
.L_197:
        /*003c*/ 	.word	0x00000000
        /*0040*/ 	.short	0x0005
        /*0042*/ 	.short	0x0028
        /*0044*/ 	.byte	0x00, 0xf5, 0x21, 0x00


	//----- nvinfo : EIATTR_KPARAM_INFO
	.align		4
.L_198:
        /*0048*/ 	.byte	0x04, 0x17
        /*004a*/ 	.short	(.L_200 - .L_199)
.L_199:
        /*004c*/ 	.word	0x00000000
        /*0050*/ 	.short	0x0004
        /*0052*/ 	.short	0x0020
        /*0054*/ 	.byte	0x00, 0xf5, 0x21, 0x00


	//----- nvinfo : EIATTR_KPARAM_INFO
	.align		4
.L_200:
        /*0058*/ 	.byte	0x04, 0x17
        /*005a*/ 	.short	(.L_202 - .L_201)
.L_201:
        /*005c*/ 	.word	0x00000000
        /*0060*/ 	.short	0x0003
        /*0062*/ 	.short	0x0018
        /*0064*/ 	.byte	0x00, 0xf5, 0x21, 0x00


	//----- nvinfo : EIATTR_KPARAM_INFO
	.align		4
.L_202:
        /*0068*/ 	.byte	0x04, 0x17
        /*006a*/ 	.short	(.L_204 - .L_203)
.L_203:
        /*006c*/ 	.word	0x00000000
        /*0070*/ 	.short	0x0002
        /*0072*/ 	.short	0x0010
        /*0074*/ 	.byte	0x00, 0xf5, 0x21, 0x00


	//----- nvinfo : EIATTR_KPARAM_INFO
	.align		4
.L_204:
        /*0078*/ 	.byte	0x04, 0x17
        /*007a*/ 	.short	(.L_206 - .L_205)
.L_205:
        /*007c*/ 	.word	0x00000000
        /*0080*/ 	.short	0x0001
        /*0082*/ 	.short	0x0008
        /*0084*/ 	.byte	0x00, 0xf5, 0x21, 0x00


	//----- nvinfo : EIATTR_KPARAM_INFO
	.align		4
.L_206:
        /*0088*/ 	.byte	0x04, 0x17
        /*008a*/ 	.short	(.L_208 - .L_207)
.L_207:
        /*008c*/ 	.word	0x00000000
        /*0090*/ 	.short	0x0000
        /*0092*/ 	.short	0x0000
        /*0094*/ 	.byte	0x00, 0xf5, 0x21, 0x00


	//----- nvinfo : EIATTR_SPARSE_MMA_MASK
	.align		4
.L_208:
        /*0098*/ 	.byte	0x03, 0x50
        /*009a*/ 	.short	0x0000


	//----- nvinfo : EIATTR_MAXREG_COUNT
	.align		4
        /*009c*/ 	.byte	0x03, 0x1b
        /*009e*/ 	.short	0x00ff


	//----- nvinfo : EIATTR_NUM_BARRIERS
	.align		4
        /*00a0*/ 	.byte	0x02, 0x4c
        /*00a2*/ 	.byte	0x01
	.zero		1


	//----- nvinfo : EIATTR_MERCURY_ISA_VERSION
	.align		4
        /*00a4*/ 	.byte	0x03, 0x5f
        /*00a6*/ 	.short	0x0101


	//----- nvinfo : EIATTR_INT_WARP_WIDE_INSTR_OFFSETS
	.align		4
        /*00a8*/ 	.byte	0x04, 0x31
        /*00aa*/ 	.short	(.L_210 - .L_209)


	//   ....[0]....
.L_209:
        /*00ac*/ 	.word	0x00000910


	//   ....[1]....
        /*00b0*/ 	.word	0x00000920


	//   ....[2]....
        /*00b4*/ 	.word	0x00000950


	//   ....[3]....
        /*00b8*/ 	.word	0x00000970


	//----- nvinfo : EIATTR_COOP_GROUP_MASK_REGIDS
	.align		4
.L_210:
        /*00bc*/ 	.byte	0x04, 0x29
        /*00be*/ 	.short	(.L_212 - .L_211)


	//   ....[0]....
.L_211:
        /*00c0*/ 	.word	0xffffffff


	//   ....[1]....
        /*00c4*/ 	.word	0xffffffff


	//   ....[2]....
        /*00c8*/ 	.word	0xffffffff


	//   ....[3]....
        /*00cc*/ 	.word	0xffffffff


	//   ....[4]....
        /*00d0*/ 	.word	0xffffffff


	//   ....[5]....
        /*00d4*/ 	.word	0xffffffff


	//   ....[6]....
        /*00d8*/ 	.word	0xffffffff


	//   ....[7]....
        /*00dc*/ 	.word	0xffffffff


	//   ....[8]....
        /*00e0*/ 	.word	0xffffffff


	//   ....[9]....
        /*00e4*/ 	.word	0xffffffff


	//   ....[10]....
        /*00e8*/ 	.word	0xffffffff


	//   ....[11]....
        /*00ec*/ 	.word	0xffffffff


	//   ....[12]....
        /*00f0*/ 	.word	0xffffffff


	//   ....[13]....
        /*00f4*/ 	.word	0xffffffff


	//   ....[14]....
        /*00f8*/ 	.word	0xffffffff


	//   ....[15]....
        /*00fc*/ 	.word	0xffffffff


	//   ....[16]....
        /*0100*/ 	.word	0xffffffff


	//   ....[17]....
        /*0104*/ 	.word	0xffffffff


	//   ....[18]....
        /*0108*/ 	.word	0xffffffff


	//   ....[19]....
        /*010c*/ 	.word	0xffffffff


	//   ....[20]....
        /*0110*/ 	.word	0xffffffff


	//   ....[21]....
        /*0114*/ 	.word	0xffffffff


	//   ....[22]....
        /*0118*/ 	.word	0xffffffff


	//   ....[23]....
        /*011c*/ 	.word	0xffffffff


	//----- nvinfo : EIATTR_COOP_GROUP_INSTR_OFFSETS
	.align		4
.L_212:
        /*0120*/ 	.byte	0x04, 0x28
        /*0122*/ 	.short	(.L_214 - .L_213)


	//   ....[0]....
.L_213:
        /*0124*/ 	.word	0x000003d0


	//   ....[1]....
        /*0128*/ 	.word	0x00000410


	//   ....[2]....
        /*012c*/ 	.word	0x00000430


	//   ....[3]....
        /*0130*/ 	.word	0x00000460


	//   ....[4]....
        /*0134*/ 	.word	0x00000480


	//   ....[5]....
        /*0138*/ 	.word	0x00000490


	//   ....[6]....
        /*013c*/ 	.word	0x000004c0


	//   ....[7]....
        /*0140*/ 	.word	0x000004e0


	//   ....[8]....
        /*0144*/ 	.word	0x000004f0


	//   ....[9]....
        /*0148*/ 	.word	0x00000520


	//   ....[10]....
        /*014c*/ 	.word	0x00000540


	//   ....[11]....
        /*0150*/ 	.word	0x00000550


	//   ....[12]....
        /*0154*/ 	.word	0x00000580


	//   ....[13]....
        /*0158*/ 	.word	0x000005a0


	//   ....[14]....
        /*015c*/ 	.word	0x000005b0


	//   ....[15]....
        /*0160*/ 	.word	0x000007c0


	//   ....[16]....
        /*0164*/ 	.word	0x000007d0


	//   ....[17]....
        /*0168*/ 	.word	0x000007e0


	//   ....[18]....
        /*016c*/ 	.word	0x00000810


	//   ....[19]....
        /*0170*/ 	.word	0x00000830


	//   ....[20]....
        /*0174*/ 	.word	0x00000840


	//   ....[21]....
        /*0178*/ 	.word	0x00000870


	//   ....[22]....
        /*017c*/ 	.word	0x00000890


	//   ....[23]....
        /*0180*/ 	.word	0x000008a0


	//----- nvinfo : EIATTR_VRC_CTA_INIT_COUNT
	.align		4
.L_214:
        /*0184*/ 	.byte	0x02, 0x4a
	.zero		1
	.zero		1


	//----- nvinfo : EIATTR_EXIT_INSTR_OFFSETS
	.align		4
        /*0188*/ 	.byte	0x04, 0x1c
        /*018a*/ 	.short	(.L_216 - .L_215)


	//   ....[0]....
.L_215:
        /*018c*/ 	.word	0x00000040


	//   ....[1]....
        /*0190*/ 	.word	0x000006e0


	//   ....[2]....
        /*0194*/ 	.word	0x000008b0


	//   ....[3]....
        /*0198*/ 	.word	0x00000a20


	//----- nvinfo : EIATTR_CRS_STACK_SIZE
	.align		4
.L_216:
        /*019c*/ 	.byte	0x04, 0x1e
        /*019e*/ 	.short	(.L_218 - .L_217)
.L_217:
        /*01a0*/ 	.word	0x00000000


	//----- nvinfo : EIATTR_CBANK_PARAM_SIZE
	.align		4
.L_218:
        /*01a4*/ 	.byte	0x03, 0x19
        /*01a6*/ 	.short	0x0040


	//----- nvinfo : EIATTR_PARAM_CBANK
	.align		4
        /*01a8*/ 	.byte	0x04, 0x0a
        /*01aa*/ 	.short	(.L_220 - .L_219)
	.align		4
.L_219:
        /*01ac*/ 	.word	index@(.nv.constant0.batch_compute_accuracy)
        /*01b0*/ 	.short	0x0380
        /*01b2*/ 	.short	0x0040


	//----- nvinfo : EIATTR_SW_WAR
	.align		4
.L_220:
        /*01b4*/ 	.byte	0x04, 0x36
        /*01b6*/ 	.short	(.L_222 - .L_221)
.L_221:
        /*01b8*/ 	.word	0x00000008
.L_222:


//--------------------- .nv.info.batch_gamma_adjust --------------------------
	.section	.nv.info.batch_gamma_adjust,"",@"SHT_CUDA_INFO"
	.sectionflags	@""
	.align	4


	//----- nvinfo : EIATTR_CUDA_API_VERSION
	.align		4
        /*0000*/ 	.byte	0x04, 0x37
        /*0002*/ 	.short	(.L_224 - .L_223)
.L_223:
        /*0004*/ 	.word	0x00000082


	//----- nvinfo : EIATTR_KPARAM_INFO
	.align		4
.L_224:
        /*0008*/ 	.byte	0x04, 0x17
        /*000a*/ 	.short	(.L_226 - .L_225)
.L_225:
        /*000c*/ 	.word	0x00000000
        /*0010*/ 	.short	0x0009
        /*0012*/ 	.short	0x0044
        /*0014*/ 	.byte	0x00, 0xf0, 0x11, 0x00


	//----- nvinfo : EIATTR_KPARAM_INFO
	.align		4
.L_226:
        /*0018*/ 	.byte	0x04, 0x17
        /*001a*/ 	.short	(.L_228 - .L_227)
.L_227:
        /*001c*/ 	.word	0x00000000
        /*0020*/ 	.short	0x0008
        /*0022*/ 	.short	0x0040
        /*0024*/ 	.byte	0x00, 0xf0, 0x11, 0x00


	//----- nvinfo : EIATTR_KPARAM_INFO
	.align		4
.L_228:
        /*0028*/ 	.byte	0x04, 0x17
        /*002a*/ 	.short	(.L_230 - .L_229)
.L_229:
        /*002c*/ 	.word	0x00000000
        /*0030*/ 	.short	0x0007
        /*0032*/ 	.short	0x0038
        /*0034*/ 	.byte	0x00, 0xf5, 0x21, 0x00


	//----- nvinfo : EIATTR_KPARAM_INFO
	.align		4
.L_230:
        /*0038*/ 	.byte	0x04, 0x17
        /*003a*/ 	.short	(.L_232 - .L_231)
.L_231:
        /*003c*/ 	.word	0x00000000
        /*0040*/ 	.short	0x0006
        /*0042*/ 	.short	0x0030
        /*0044*/ 	.byte	0x00, 0xf5, 0x21, 0x00


	//----- nvinfo : EIATTR_KPARAM_INFO
	.align		4
.L_232:
        /*0048*/ 	.byte	0x04, 0x17
        /*004a*/ 	.short	(.L_234 - .L_233)
.L_233:
        /*004c*/ 	.word	0x00000000
        /*0050*/ 	.short	0x0005
        /*0052*/ 	.short	0x0028
        /*0054*/ 	.byte	0x00, 0xf5, 0x21, 0x00


	//----- nvinfo : EIATTR_KPARAM_INFO
	.align		4
.L_234:
        /*0058*/ 	.byte	0x04, 0x17
        /*005a*/ 	.short	(.L_236 - .L_235)
.L_235:
        /*005c*/ 	.word	0x00000000
        /*0060*/ 	.short	0x0004
        /*0062*/ 	.short	0x0020
        /*0064*/ 	.byte	0x00, 0xf5, 0x21, 0x00


	//----- nvinfo : EIATTR_KPARAM_INFO
	.align		4
.L_236:
        /*0068*/ 	.byte	0x04, 0x17
        /*006a*/ 	.short	(.L_238 - .L_237)
.L_237:
        /*006c*/ 	.word	0x00000000
        /*0070*/ 	.short	0x0003
        /*0072*/ 	.short	0x0018
        /*0074*/ 	.byte	0x00, 0xf5, 0x21, 0x00


	//----- nvinfo : EIATTR_KPARAM_INFO
	.align		4
.L_238:
        /*0078*/ 	.byte	0x04, 0x17
        /*007a*/ 	.short	(.L_240 - .L_239)
.L_239:
        /*007c*/ 	.word	0x00000000
        /*0080*/ 	.short	0x0002
        /*0082*/ 	.short	0x0010
        /*0084*/ 	.byte	0x00, 0xf5, 0x21, 0x00


	//----- nvinfo : EIATTR_KPARAM_INFO
	.align		4
.L_240:
        /*0088*/ 	.byte	0x04, 0x17
        /*008a*/ 	.short	(.L_242 - .L_241)
.L_241:
        /*008c*/ 	.word	0x00000000
        /*0090*/ 	.short	0x0001
        /*0092*/ 	.short	0x0008
        /*0094*/ 	.byte	0x00, 0xf5, 0x21, 0x00


	//----- nvinfo : EIATTR_KPARAM_INFO
	.align		4
.L_242:
        /*0098*/ 	.byte	0x04, 0x17
        /*009a*/ 	.short	(.L_244 - .L_243)
.L_243:
        /*009c*/ 	.word	0x00000000
        /*00a0*/ 	.short	0x0000
        /*00a2*/ 	.short	0x0000
        /*00a4*/ 	.byte	0x00, 0xf5, 0x21, 0x00


	//----- nvinfo : EIATTR_SPARSE_MMA_MASK
	.align		4
.L_244:
        /*00a8*/ 	.byte	0x03, 0x50
        /*00aa*/ 	.short	0x0000


	//----- nvinfo : EIATTR_MAXREG_COUNT
	.align		4
        /*00ac*/ 	.byte	0x03, 0x1b
        /*00ae*/ 	.short	0x00ff


	//----- nvinfo : EIATTR_MERCURY_ISA_VERSION
	.align		4
        /*00b0*/ 	.byte	0x03, 0x5f
        /*00b2*/ 	.short	0x0101


	//----- nvinfo : EIATTR_VRC_CTA_INIT_COUNT
	.align		4
        /*00b4*/ 	.byte	0x02, 0x4a
	.zero		1
	.zero		1


	//----- nvinfo : EIATTR_EXIT_INSTR_OFFSETS
	.align		4
        /*00b8*/ 	.byte	0x04, 0x1c
        /*00ba*/ 	.short	(.L_246 - .L_245)


	//   ....[0]....
.L_245:
        /*00bc*/ 	.word	0x00000090


	//   ....[1]....
        /*00c0*/ 	.word	0x00001cd0


	//----- nvinfo : EIATTR_CRS_STACK_SIZE
	.align		4
.L_246:
        /*00c4*/ 	.byte	0x04, 0x1e
        /*00c6*/ 	.short	(.L_248 - .L_247)
.L_247:
        /*00c8*/ 	.word	0x00000000


	//----- nvinfo : EIATTR_CBANK_PARAM_SIZE
	.align		4
.L_248:
        /*00cc*/ 	.byte	0x03, 0x19
        /*00ce*/ 	.short	0x0048


	//----- nvinfo : EIATTR_PARAM_CBANK
	.align		4
        /*00d0*/ 	.byte	0x04, 0x0a
        /*00d2*/ 	.short	(.L_250 - .L_249)
	.align		4
.L_249:
        /*00d4*/ 	.word	index@(.nv.constant0.batch_gamma_adjust)
        /*00d8*/ 	.short	0x0380
        /*00da*/ 	.short	0x0048


	//----- nvinfo : EIATTR_SW_WAR
	.align		4
.L_250:
        /*00dc*/ 	.byte	0x04, 0x36
        /*00de*/ 	.short	(.L_252 - .L_251)
.L_251:
        /*00e0*/ 	.word	0x00000008
.L_252:


//--------------------- .nv.callgraph             --------------------------
	.section	.nv.callgraph,"",@"SHT_CUDA_CALLGRAPH"
	.align	4
	.sectionentsize	8
	.align		4
        /*0000*/ 	.word	0x00000000
	.align		4
        /*0004*/ 	.word	0xffffffff
	.align		4
        /*0008*/ 	.word	0x00000000
	.align		4
        /*000c*/ 	.word	0xfffffffe
	.align		4
        /*0010*/ 	.word	0x00000000
	.align		4
        /*0014*/ 	.word	0xfffffffd
	.align		4
        /*0018*/ 	.word	0x00000000
	.align		4
        /*001c*/ 	.word	0xfffffffc


//--------------------- .nv.constant4             --------------------------
	.section	.nv.constant4,"a",@progbits
	.align	8
	.align		8
.nv.constant4:
        /*0000*/ 	.dword	precalc_xorwow_matrix
	.align		8
        /*0008*/ 	.dword	precalc_xorwow_offset_matrix
	.align		8
        /*0010*/ 	.dword	mrg32k3aM1
	.align		8
        /*0018*/ 	.dword	mrg32k3aM2
	.align		8
        /*0020*/ 	.dword	mrg32k3aM1SubSeq
	.align		8
        /*0028*/ 	.dword	mrg32k3aM2SubSeq
	.align		8
        /*0030*/ 	.dword	mrg32k3aM1Seq
	.align		8
        /*0038*/ 	.dword	mrg32k3aM2Seq


//--------------------- .nv.constant3             --------------------------
	.section	.nv.constant3,"a",@progbits
	.align	8
.nv.constant3:
	.type		__cr_lgamma_table,@object
	.size		__cr_lgamma_table,(.L_8 - __cr_lgamma_table)
__cr_lgamma_table:
        /*0000*/ 	.byte	0x00, 0x00, 0x00, 0x00, 0x00, 0x00, 0x00, 0x00, 0x00, 0x00, 0x00, 0x00, 0x00, 0x00, 0x00, 0x00
        /*0010*/ 	.byte	0xef, 0x39, 0xfa, 0xfe, 0x42, 0x2e, 0xe6, 0x3f, 0x02, 0x20, 0x2a, 0xfa, 0x0b, 0xab, 0xfc, 0x3f
        /*0020*/ 	.byte	0xf9, 0x2c, 0x92, 0x7c, 0xa7, 0x6c, 0x09, 0x40, 0xc9, 0x79, 0x44, 0x3c, 0x64, 0x26, 0x13, 0x40
        /*0030*/ 	.byte	0xca, 0x01, 0xcf, 0x3a, 0x27, 0x51, 0x1a, 0x40, 0x30, 0xcc, 0x2d, 0xf3, 0xe1, 0x0c, 0x21, 0x40
        /*0040*/ 	.byte	0x0d, 0xb7, 0xfc, 0x82, 0x8e, 0x35, 0x25, 0x40
.L_8:


//--------------------- .text.batch_discretize_states --------------------------
	.section	.text.batch_discretize_states,"ax",@progbits
	.align	128
        .global         batch_discretize_states
        .type           batch_discretize_states,@function
        .size           batch_discretize_states,(.L_x_78 - batch_discretize_states)
        .other          batch_discretize_states,@"STO_CUDA_ENTRY STV_DEFAULT"
batch_discretize_states:
.text.batch_discretize_states:
[----:B------:R-:W-:Y:S01]  /*0000*/  LDC R1, c[0x0][0x37c] ;  /* 0x0000df00ff017b82 */ /* 0x000fe20000000800 */
[----:B------:R-:W0:Y:S07]  /*0010*/  S2R R3, SR_TID.X ;  /* 0x0000000000037919 */ /* 0x000e2e0000002100 */
[----:B------:R-:W0:Y:S01]  /*0020*/  S2UR UR4, SR_CTAID.X ;  /* 0x00000000000479c3 */ /* 0x000e220000002500 */
[----:B------:R-:W1:Y:S07]  /*0030*/  LDCU UR5, c[0x0][0x3a0] ;  /* 0x00007400ff0577ac */ /* 0x000e6e0008000800 */
[----:B------:R-:W0:Y:S02]  /*0040*/  LDC R2, c[0x0][0x360] ;  /* 0x0000d800ff027b82 */ /* 0x000e240000000800 */
[----:B0-----:R-:W-:-:S05]  /*0050*/  IMAD R2, R2, UR4, R3 ;  /* 0x0000000402027c24 */ /* 0x001fca000f8e0203 */
[----:B-1----:R-:W-:-:S13]  /*0060*/  ISETP.GE.AND P0, PT, R2, UR5, PT ;  /* 0x0000000502007c0c */ /* 0x002fda000bf06270 */
[----:B------:R-:W-:Y:S05]  /*0070*/  @P0 EXIT ;  /* 0x000000000000094d */ /* 0x000fea0003800000 */
[----:B------:R-:W0:Y:S01]  /*0080*/  LDC.64 R6, c[0x0][0x380] ;  /* 0x0000e000ff067b82 */ /* 0x000e220000000a00 */
[----:B------:R-:W1:Y:S07]  /*0090*/  LDCU.64 UR4, c[0x0][0x358] ;  /* 0x00006b00ff0477ac */ /* 0x000e6e0008000a00 */
[----:B------:R-:W2:Y:S08]  /*00a0*/  LDC.64 R8, c[0x0][0x390] ;  /* 0x0000e400ff087b82 */ /* 0x000eb00000000a00 */
[----:B------:R-:W3:Y:S01]  /*00b0*/  LDC.64 R10, c[0x0][0x388] ;  /* 0x0000e200ff0a7b82 */ /* 0x000ee20000000a00 */
[----:B0-----:R-:W-:-:S06]  /*00c0*/  IMAD.WIDE R6, R2, 0x4, R6 ;  /* 0x0000000402067825 */ /* 0x001fcc00078e0206 */
[----:B-1----:R-:W4:Y:S01]  /*00d0*/  LDG.E.CONSTANT R6, desc[UR4][R6.64] ;  /* 0x0000000406067981 */ /* 0x002f22000c1e9900 */
[----:B--2---:R-:W-:-:S05]  /*00e0*/  IMAD.WIDE R8, R2, 0x4, R8 ;  /* 0x0000000402087825 */ /* 0x004fca00078e0208 */
[----:B------:R-:W2:Y:S01]  /*00f0*/  LDG.E.CONSTANT R4, desc[UR4][R8.64] ;  /* 0x0000000408047981 */ /* 0x000ea2000c1e9900 */
[----:B------:R-:W-:Y:S01]  /*0100*/  BSSY.RECONVERGENT B0, `(.L_x_0) ;  /* 0x000001a000007945 */ /* 0x000fe20003800200 */
[----:B------:R-:W-:Y:S02]  /*0110*/  IMAD.MOV.U32 R12, RZ, RZ, RZ ;  /* 0x000000ffff0c7224 */ /* 0x000fe400078e00ff */
[----:B----4-:R-:W-:-:S06]  /*0120*/  FMUL R0, R6, 3.9900000095367431641 ;  /* 0x407f5c2906007820 */ /* 0x010fcc0000400000 */
[----:B------:R-:W0:Y:S01]  /*0130*/  F2I.TRUNC.NTZ R0, R0 ;  /* 0x0000000000007305 */ /* 0x000e22000020f100 */
[----:B--2---:R-:W-:Y:S02]  /*0140*/  ISETP.GE.AND P0, PT, R4, 0x1, PT ;  /* 0x000000010400780c */ /* 0x004fe40003f06270 */
[----:B0-----:R-:W-:-:S11]  /*0150*/  VIMNMX R5, PT, PT, RZ, R0, !PT ;  /* 0x00000000ff057248 */ /* 0x001fd60007fe0100 */
[----:B---3--:R-:W-:Y:S05]  /*0160*/  @!P0 BRA `(.L_x_1) ;  /* 0x00000000004c8947 */ /* 0x008fea0003800000 */
[----:B------:R-:W-:-:S06]  /*0170*/  IMAD.WIDE R6, R2, 0x4, R10 ;  /* 0x0000000402067825 */ /* 0x000fcc00078e020a */
[----:B------:R-:W2:Y:S01]  /*0180*/  LDG.E.CONSTANT R7, desc[UR4][R6.64] ;  /* 0x0000000406077981 */ /* 0x000ea2000c1e9900 */
[----:B------:R-:W-:Y:S01]  /*0190*/  BSSY.RECONVERGENT B1, `(.L_x_2) ;  /* 0x000000f000017945 */ /* 0x000fe20003800200 */
[----:B--2---:R-:W-:-:S05]  /*01a0*/  IMAD.IADD R0, R4, 0x1, R7 ;  /* 0x0000000104007824 */ /* 0x004fca00078e0207 */
[----:B------:R-:W-:Y:S02]  /*01b0*/  I2FP.F32.S32 R3, R0 ;  /* 0x0000000000037245 */ /* 0x000fe40000201400 */
[----:B------:R-:W-:Y:S02]  /*01c0*/  I2FP.F32.S32 R0, R7 ;  /* 0x0000000700007245 */ /* 0x000fe40000201400 */
[----:B------:R-:W0:Y:S08]  /*01d0*/  MUFU.RCP R8, R3 ;  /* 0x0000000300087308 */ /* 0x000e300000001000 */
[----:B------:R-:W1:Y:S01]  /*01e0*/  FCHK P0, R0, R3 ;  /* 0x0000000300007302 */ /* 0x000e620000000000 */
[----:B0-----:R-:W-:-:S04]  /*01f0*/  FFMA R9, -R3, R8, 1 ;  /* 0x3f80000003097423 */ /* 0x001fc80000000108 */
[----:B------:R-:W-:-:S04]  /*0200*/  FFMA R9, R8, R9, R8 ;  /* 0x0000000908097223 */ /* 0x000fc80000000008 */
[----:B------:R-:W-:-:S04]  /*0210*/  FFMA R8, R0, R9, RZ ;  /* 0x0000000900087223 */ /* 0x000fc800000000ff */
[----:B------:R-:W-:-:S04]  /*0220*/  FFMA R10, -R3, R8, R0 ;  /* 0x00000008030a7223 */ /* 0x000fc80000000100 */
[----:B------:R-:W-:Y:S01]  /*0230*/  FFMA R8, R9, R10, R8 ;  /* 0x0000000a09087223 */ /* 0x000fe20000000008 */
[----:B-1----:R-:W-:Y:S06]  /*0240*/  @!P0 BRA `(.L_x_3) ;  /* 0x00000000000c8947 */ /* 0x002fec0003800000 */
[----:B------:R-:W-:-:S07]  /*0250*/  MOV R6, 0x270 ;  /* 0x0000027000067802 */ /* 0x000fce0000000f00 */
[----:B------:R-:W-:Y:S05]  /*0260*/  CALL.REL.NOINC `($__internal_0_$__cuda_sm3x_div_rn_noftz_f32_slowpath) ;  /* 0x0000000000487944 */ /* 0x000fea0003c00000 */
[----:B------:R-:W-:-:S07]  /*0270*/  IMAD.MOV.U32 R8, RZ, RZ, R0 ;  /* 0x000000ffff087224 */ /* 0x000fce00078e0000 */
.L_x_3:
[----:B------:R-:W-:Y:S05]  /*0280*/  BSYNC.RECONVERGENT B1 ;  /* 0x0000000000017941 */ /* 0x000fea0003800200 */
.L_x_2:
[----:B------:R-:W-:-:S07]  /*0290*/  FMUL R12, R8, 3.9900000095367431641 ;  /* 0x407f5c29080c7820 */ /* 0x000fce0000400000 */
.L_x_1:
[----:B------:R-:W-:Y:S05]  /*02a0*/  BSYNC.RECONVERGENT B0 ;  /* 0x0000000000007941 */ /* 0x000fea0003800200 */
.L_x_0:
[----:B------:R-:W0:Y:S01]  /*02b0*/  LDC.64 R6, c[0x0][0x398] ;  /* 0x0000e600ff067b82 */ /* 0x000e220000000a00 */
[----:B------:R-:W1:Y:S01]  /*02c0*/  F2I.TRUNC.NTZ R12, R12 ;  /* 0x0000000c000c7305 */ /* 0x000e62000020f100 */
[----:B------:R-:W-:-:S05]  /*02d0*/  IMAD.HI R4, R4, 0x10624dd3, RZ ;  /* 0x10624dd304047827 */ /* 0x000fca00078e02ff */
[----:B------:R-:W-:-:S04]  /*02e0*/  SHF.R.U32.HI R3, RZ, 0x1f, R4 ;  /* 0x0000001fff037819 */ /* 0x000fc80000011604 */
[----:B------:R-:W-:Y:S02]  /*02f0*/  LEA.HI.SX32 R3, R4, R3, 0x1b ;  /* 0x0000000304037211 */ /* 0x000fe400078fdaff */
[----:B------:R-:W-:Y:S02]  /*0300*/  VIMNMX.U32 R4, PT, PT, R5, 0x3, PT ;  /* 0x0000000305047848 */ /* 0x000fe40003fe0000 */
[----:B------:R-:W-:Y:S02]  /*0310*/  VIMNMX R3, PT, PT, R3, 0x3, PT ;  /* 0x0000000303037848 */ /* 0x000fe40003fe0100 */
[----:B-1----:R-:W-:-:S03]  /*0320*/  VIMNMX R0, PT, PT, RZ, R12, !PT ;  /* 0x0000000cff007248 */ /* 0x002fc60007fe0100 */
[----:B------:R-:W-:Y:S01]  /*0330*/  IMAD R5, R4, 0x10, R3 ;  /* 0x0000001004057824 */ /* 0x000fe200078e0203 */
[----:B------:R-:W-:Y:S01]  /*0340*/  VIMNMX R0, PT, PT, R0, 0x3, PT ;  /* 0x0000000300007848 */ /* 0x000fe20003fe0100 */
[----:B0-----:R-:W-:-:S04]  /*0350*/  IMAD.WIDE R2, R2, 0x4, R6 ;  /* 0x0000000402027825 */ /* 0x001fc800078e0206 */
[----:B------:R-:W-:-:S05]  /*0360*/  IMAD R5, R0, 0x4, R5 ;  /* 0x0000000400057824 */ /* 0x000fca00078e0205 */
[----:B------:R-:W-:Y:S01]  /*0370*/  STG.E desc[UR4][R2.64], R5 ;  /* 0x0000000502007986 */ /* 0x000fe2000c101904 */
[----:B------:R-:W-:Y:S05]  /*0380*/  EXIT ;  /* 0x000000000000794d */ /* 0x000fea0003800000 */
        .weak           $__internal_0_$__cuda_sm3x_div_rn_noftz_f32_slowpath
        .type           $__internal_0_$__cuda_sm3x_div_rn_noftz_f32_slowpath,@function
        .size           $__internal_0_$__cuda_sm3x_div_rn_noftz_f32_slowpath,(.L_x_78 - $__internal_0_$__cuda_sm3x_div_rn_noftz_f32_slowpath)
$__internal_0_$__cuda_sm3x_div_rn_noftz_f32_slowpath:
[--C-:B------:R-:W-:Y:S01]  /*0390*/  SHF.R.U32.HI R8, RZ, 0x17, R3.reuse ;  /* 0x00000017ff087819 */ /* 0x100fe20000011603 */
[----:B------:R-:W-:Y:S01]  /*03a0*/  BSSY.RECONVERGENT B2, `(.L_x_4) ;  /* 0x0000064000027945 */ /* 0x000fe20003800200 */
[--C-:B------:R-:W-:Y:S01]  /*03b0*/  SHF.R.U32.HI R7, RZ, 0x17, R0.reuse ;  /* 0x00000017ff077819 */ /* 0x100fe20000011600 */
[----:B------:R-:W-:Y:S01]  /*03c0*/  IMAD.MOV.U32 R10, RZ, RZ, R0 ;  /* 0x000000ffff0a7224 */ /* 0x000fe200078e0000 */
[----:B------:R-:W-:Y:S01]  /*03d0*/  LOP3.LUT R9, R8, 0xff, RZ, 0xc0, !PT ;  /* 0x000000ff08097812 */ /* 0x000fe200078ec0ff */
[----:B------:R-:W-:Y:S01]  /*03e0*/  IMAD.MOV.U32 R11, RZ, RZ, R3 ;  /* 0x000000ffff0b7224 */ /* 0x000fe200078e0003 */
[----:B------:R-:W-:-:S03]  /*03f0*/  LOP3.LUT R8, R7, 0xff, RZ, 0xc0, !PT ;  /* 0x000000ff07087812 */ /* 0x000fc600078ec0ff */
[----:B------:R-:W-:Y:S02]  /*0400*/  VIADD R13, R9, 0xffffffff ;  /* 0xffffffff090d7836 */ /* 0x000fe40000000000 */
[----:B------:R-:W-:-:S03]  /*0410*/  VIADD R12, R8, 0xffffffff ;  /* 0xffffffff080c7836 */ /* 0x000fc60000000000 */
[----:B------:R-:W-:-:S04]  /*0420*/  ISETP.GT.U32.AND P0, PT, R13, 0xfd, PT ;  /* 0x000000fd0d00780c */ /* 0x000fc80003f04070 */
[----:B------:R-:W-:-:S13]  /*0430*/  ISETP.GT.U32.OR P0, PT, R12, 0xfd, P0 ;  /* 0x000000fd0c00780c */ /* 0x000fda0000704470 */
[----:B------:R-:W-:Y:S01]  /*0440*/  @!P0 IMAD.MOV.U32 R7, RZ, RZ, RZ ;  /* 0x000000ffff078224 */ /* 0x000fe200078e00ff */
[----:B------:R-:W-:Y:S06]  /*0450*/  @!P0 BRA `(.L_x_5) ;  /* 0x00000000005c8947 */ /* 0x000fec0003800000 */
[----:B------:R-:W-:Y:S02]  /*0460*/  FSETP.GTU.FTZ.AND P0, PT, |R0|, +INF , PT ;  /* 0x7f8000000000780b */ /* 0x000fe40003f1c200 */
[----:B------:R-:W-:-:S04]  /*0470*/  FSETP.GTU.FTZ.AND P1, PT, |R3|, +INF , PT ;  /* 0x7f8000000300780b */ /* 0x000fc80003f3c200 */
[----:B------:R-:W-:-:S13]  /*0480*/  PLOP3.LUT P0, PT, P0, P1, PT, 0xf8, 0x8f ;  /* 0x00000000008f781c */ /* 0x000fda0000703f70 */
[----:B------:R-:W-:Y:S05]  /*0490*/  @P0 BRA `(.L_x_6) ;  /* 0x00000004004c0947 */ /* 0x000fea0003800000 */
[----:B------:R-:W-:-:S13]  /*04a0*/  LOP3.LUT P0, RZ, R11, 0x7fffffff, R10, 0xc8, !PT ;  /* 0x7fffffff0bff7812 */ /* 0x000fda000780c80a */
[----:B------:R-:W-:Y:S05]  /*04b0*/  @!P0 BRA `(.L_x_7) ;  /* 0x00000004003c8947 */ /* 0x000fea0003800000 */
[C---:B------:R-:W-:Y:S02]  /*04c0*/  FSETP.NEU.FTZ.AND P2, PT, |R0|.reuse, +INF , PT ;  /* 0x7f8000000000780b */ /* 0x040fe40003f5d200 */
[----:B------:R-:W-:Y:S02]  /*04d0*/  FSETP.NEU.FTZ.AND P1, PT, |R3|, +INF , PT ;  /* 0x7f8000000300780b */ /* 0x000fe40003f3d200 */
[----:B------:R-:W-:-:S11]  /*04e0*/  FSETP.NEU.FTZ.AND P0, PT, |R0|, +INF , PT ;  /* 0x7f8000000000780b */ /* 0x000fd60003f1d200 */
[----:B------:R-:W-:Y:S05]  /*04f0*/  @!P1 BRA !P2, `(.L_x_7) ;  /* 0x00000004002c9947 */ /* 0x000fea0005000000 */
[----:B------:R-:W-:-:S04]  /*0500*/  LOP3.LUT P2, RZ, R10, 0x7fffffff, RZ, 0xc0, !PT ;  /* 0x7fffffff0aff7812 */ /* 0x000fc8000784c0ff */
[----:B------:R-:W-:-:S13]  /*0510*/  PLOP3.LUT P1, PT, P1, P2, PT, 0x2f, 0xf2 ;  /* 0x0000000000f2781c */ /* 0x000fda0000f24577 */
[----:B------:R-:W-:Y:S05]  /*0520*/  @P1 BRA `(.L_x_8) ;  /* 0x0000000400181947 */ /* 0x000fea0003800000 */
[----:B------:R-:W-:-:S04]  /*0530*/  LOP3.LUT P1, RZ, R11, 0x7fffffff, RZ, 0xc0, !PT ;  /* 0x7fffffff0bff7812 */ /* 0x000fc8000782c0ff */
[----:B------:R-:W-:-:S13]  /*0540*/  PLOP3.LUT P0, PT, P0, P1, PT, 0x2f, 0xf2 ;  /* 0x0000000000f2781c */ /* 0x000fda0000702577 */
[----:B------:R-:W-:Y:S05]  /*0550*/  @P0 BRA `(.L_x_9) ;  /* 0x0000000400000947 */ /* 0x000fea0003800000 */
[----:B------:R-:W-:Y:S02]  /*0560*/  ISETP.GE.AND P0, PT, R12, RZ, PT ;  /* 0x000000ff0c00720c */ /* 0x000fe40003f06270 */
[----:B------:R-:W-:-:S11]  /*0570*/  ISETP.GE.AND P1, PT, R13, RZ, PT ;  /* 0x000000ff0d00720c */ /* 0x000fd60003f26270 */
[----:B------:R-:W-:Y:S02]  /*0580*/  @P0 IMAD.MOV.U32 R7, RZ, RZ, RZ ;  /* 0x000000ffff070224 */ /* 0x000fe400078e00ff */
[----:B------:R-:W-:Y:S01]  /*0590*/  @!P0 FFMA R10, R0, 1.84467440737095516160e+19, RZ ;  /* 0x5f800000000a8823 */ /* 0x000fe200000000ff */
[----:B------:R-:W-:Y:S02]  /*05a0*/  @!P0 IMAD.MOV.U32 R7, RZ, RZ, -0x40 ;  /* 0xffffffc0ff078424 */ /* 0x000fe400078e00ff */
[----:B------:R-:W-:Y:S02]  /*05b0*/  @!P1 FFMA R11, R3, 1.84467440737095516160e+19, RZ ;  /* 0x5f800000030b9823 */ /* 0x000fe400000000ff */
[----:B------:R-:W-:-:S07]  /*05c0*/  @!P1 VIADD R7, R7, 0x40 ;  /* 0x0000004007079836 */ /* 0x000fce0000000000 */
.L_x_5:
[----:B------:R-:W-:Y:S01]  /*05d0*/  LEA R0, R9, 0xc0800000, 0x17 ;  /* 0xc080000009007811 */ /* 0x000fe200078eb8ff */
[----:B------:R-:W-:Y:S01]  /*05e0*/  VIADD R8, R8, 0xffffff81 ;  /* 0xffffff8108087836 */ /* 0x000fe20000000000 */
[----:B------:R-:W-:Y:S03]  /*05f0*/  BSSY.RECONVERGENT B3, `(.L_x_10) ;  /* 0x0000035000037945 */ /* 0x000fe60003800200 */
[----:B------:R-:W-:Y:S02]  /*0600*/  IMAD.IADD R11, R11, 0x1, -R0 ;  /* 0x000000010b0b7824 */ /* 0x000fe400078e0a00 */
[C---:B------:R-:W-:Y:S01]  /*0610*/  IMAD R0, R8.reuse, -0x800000, R10 ;  /* 0xff80000008007824 */ /* 0x040fe200078e020a */
[----:B------:R-:W-:Y:S01]  /*0620*/  IADD3 R8, PT, PT, R8, 0x7f, -R9 ;  /* 0x0000007f08087810 */ /* 0x000fe20007ffe809 */
[----:B------:R-:W0:Y:S01]  /*0630*/  MUFU.RCP R3, R11 ;  /* 0x0000000b00037308 */ /* 0x000e220000001000 */
[----:B------:R-:W-:-:S03]  /*0640*/  FADD.FTZ R13, -R11, -RZ ;  /* 0x800000ff0b0d7221 */ /* 0x000fc60000010100 */
[----:B------:R-:W-:Y:S02]  /*0650*/  IMAD.IADD R8, R8, 0x1, R7 ;  /* 0x0000000108087824 */ /* 0x000fe400078e0207 */
[----:B0-----:R-:W-:-:S04]  /*0660*/  FFMA R12, R3, R13, 1 ;  /* 0x3f800000030c7423 */ /* 0x001fc8000000000d */
[----:B------:R-:W-:-:S04]  /*0670*/  FFMA R12, R3, R12, R3 ;  /* 0x0000000c030c7223 */ /* 0x000fc80000000003 */
[----:B------:R-:W-:-:S04]  /*0680*/  FFMA R3, R0, R12, RZ ;  /* 0x0000000c00037223 */ /* 0x000fc800000000ff */
[----:B------:R-:W-:-:S04]  /*0690*/  FFMA R10, R13, R3, R0 ;  /* 0x000000030d0a7223 */ /* 0x000fc80000000000 */
[----:B------:R-:W-:-:S04]  /*06a0*/  FFMA R15, R12, R10, R3 ;  /* 0x0000000a0c0f7223 */ /* 0x000fc80000000003 */
[----:B------:R-:W-:-:S04]  /*06b0*/  FFMA R10, R13, R15, R0 ;  /* 0x0000000f0d0a7223 */ /* 0x000fc80000000000 */
[----:B------:R-:W-:-:S05]  /*06c0*/  FFMA R0, R12, R10, R15 ;  /* 0x0000000a0c007223 */ /* 0x000fca000000000f */
[----:B------:R-:W-:-:S04]  /*06d0*/  SHF.R.U32.HI R3, RZ, 0x17, R0 ;  /* 0x00000017ff037819 */ /* 0x000fc80000011600 */
[----:B------:R-:W-:-:S05]  /*06e0*/  LOP3.LUT R3, R3, 0xff, RZ, 0xc0, !PT ;  /* 0x000000ff03037812 */ /* 0x000fca00078ec0ff */
[----:B------:R-:W-:-:S04]  /*06f0*/  IMAD.IADD R9, R3, 0x1, R8 ;  /* 0x0000000103097824 */ /* 0x000fc800078e0208 */
[----:B------:R-:W-:-:S05]  /*0700*/  VIADD R3, R9, 0xffffffff ;  /* 0xffffffff09037836 */ /* 0x000fca0000000000 */
[----:B------:R-:W-:-:S13]  /*0710*/  ISETP.GE.U32.AND P0, PT, R3, 0xfe, PT ;  /* 0x000000fe0300780c */ /* 0x000fda0003f06070 */
[----:B------:R-:W-:Y:S05]  /*0720*/  @!P0 BRA `(.L_x_11) ;  /* 0x0000000000808947 */ /* 0x000fea0003800000 */
[----:B------:R-:W-:-:S13]  /*0730*/  ISETP.GT.AND P0, PT, R9, 0xfe, PT ;  /* 0x000000fe0900780c */ /* 0x000fda0003f04270 */
[----:B------:R-:W-:Y:S05]  /*0740*/  @P0 BRA `(.L_x_12) ;  /* 0x00000000006c0947 */ /* 0x000fea0003800000 */
[----:B------:R-:W-:-:S13]  /*0750*/  ISETP.GE.AND P0, PT, R9, 0x1, PT ;  /* 0x000000010900780c */ /* 0x000fda0003f06270 */
[----:B------:R-:W-:Y:S05]  /*0760*/  @P0 BRA `(.L_x_13) ;  /* 0x0000000000740947 */ /* 0x000fea0003800000 */
[----:B------:R-:W-:Y:S02]  /*0770*/  ISETP.GE.AND P0, PT, R9, -0x18, PT ;  /* 0xffffffe80900780c */ /* 0x000fe40003f06270 */
[----:B------:R-:W-:-:S11]  /*0780*/  LOP3.LUT R0, R0, 0x80000000, RZ, 0xc0, !PT ;  /* 0x8000000000007812 */ /* 0x000fd600078ec0ff */
[----:B------:R-:W-:Y:S05]  /*0790*/  @!P0 BRA `(.L_x_13) ;  /* 0x0000000000688947 */ /* 0x000fea0003800000 */
[CCC-:B------:R-:W-:Y:S01]  /*07a0*/  FFMA.RZ R3, R12.reuse, R10.reuse, R15.reuse ;  /* 0x0000000a0c037223 */ /* 0x1c0fe2000000c00f */
[CCC-:B------:R-:W-:Y:S01]  /*07b0*/  FFMA.RM R8, R12.reuse, R10.reuse, R15.reuse ;  /* 0x0000000a0c087223 */ /* 0x1c0fe2000000400f */
[C---:B------:R-:W-:Y:S02]  /*07c0*/  ISETP.NE.AND P2, PT, R9.reuse, RZ, PT ;  /* 0x000000ff0900720c */ /* 0x040fe40003f45270 */
[----:B------:R-:W-:Y:S02]  /*07d0*/  ISETP.NE.AND P1, PT, R9, RZ, PT ;  /* 0x000000ff0900720c */ /* 0x000fe40003f25270 */
[----:B------:R-:W-:Y:S01]  /*07e0*/  LOP3.LUT R7, R3, 0x7fffff, RZ, 0xc0, !PT ;  /* 0x007fffff03077812 */ /* 0x000fe200078ec0ff */
[----:B------:R-:W-:Y:S01]  /*07f0*/  FFMA.RP R3, R12, R10, R15 ;  /* 0x0000000a0c037223 */ /* 0x000fe2000000800f */
[----:B------:R-:W-:Y:S02]  /*0800*/  VIADD R10, R9, 0x20 ;  /* 0x00000020090a7836 */ /* 0x000fe40000000000 */
[----:B------:R-:W-:Y:S01]  /*0810*/  LOP3.LUT R7, R7, 0x800000, RZ, 0xfc, !PT ;  /* 0x0080000007077812 */ /* 0x000fe200078efcff */
[----:B------:R-:W-:Y:S01]  /*0820*/  IMAD.MOV R9, RZ, RZ, -R9 ;  /* 0x000000ffff097224 */ /* 0x000fe200078e0a09 */
[----:B------:R-:W-:-:S02]  /*0830*/  FSETP.NEU.FTZ.AND P0, PT, R3, R8, PT ;  /* 0x000000080300720b */ /* 0x000fc40003f1d000 */
[----:B------:R-:W-:Y:S02]  /*0840*/  SHF.L.U32 R10, R7, R10, RZ ;  /* 0x0000000a070a7219 */ /* 0x000fe400000006ff */
[----:B------:R-:W-:Y:S02]  /*0850*/  SEL R8, R9, RZ, P2 ;  /* 0x000000ff09087207 */ /* 0x000fe40001000000 */
[----:B------:R-:W-:Y:S02]  /*0860*/  ISETP.NE.AND P1, PT, R10, RZ, P1 ;  /* 0x000000ff0a00720c */ /* 0x000fe40000f25270 */
[----:B------:R-:W-:Y:S02]  /*0870*/  SHF.R.U32.HI R8, RZ, R8, R7 ;  /* 0x00000008ff087219 */ /* 0x000fe40000011607 */
[----:B------:R-:W-:Y:S02]  /*0880*/  PLOP3.LUT P0, PT, P0, P1, PT, 0xf8, 0x8f ;  /* 0x00000000008f781c */ /* 0x000fe40000703f70 */
[----:B------:R-:W-:-:S02]  /*0890*/  SHF.R.U32.HI R10, RZ, 0x1, R8 ;  /* 0x00000001ff0a7819 */ /* 0x000fc40000011608 */
[----:B------:R-:W-:-:S04]  /*08a0*/  SEL R3, RZ, 0x1, !P0 ;  /* 0x00000001ff037807 */ /* 0x000fc80004000000 */
[----:B------:R-:W-:-:S04]  /*08b0*/  LOP3.LUT R3, R3, 0x1, R10, 0xf8, !PT ;  /* 0x0000000103037812 */ /* 0x000fc800078ef80a */
[----:B------:R-:W-:-:S05]  /*08c0*/  LOP3.LUT R3, R3, R8, RZ, 0xc0, !PT ;  /* 0x0000000803037212 */ /* 0x000fca00078ec0ff */
[----:B------:R-:W-:-:S05]  /*08d0*/  IMAD.IADD R3, R10, 0x1, R3 ;  /* 0x000000010a037824 */ /* 0x000fca00078e0203 */
[----:B------:R-:W-:Y:S01]  /*08e0*/  LOP3.LUT R0, R3, R0, RZ, 0xfc, !PT ;  /* 0x0000000003007212 */ /* 0x000fe200078efcff */
[----:B------:R-:W-:Y:S06]  /*08f0*/  BRA `(.L_x_13) ;  /* 0x0000000000107947 */ /* 0x000fec0003800000 */
.L_x_12:
[----:B------:R-:W-:-:S04]  /*0900*/  LOP3.LUT R0, R0, 0x80000000, RZ, 0xc0, !PT ;  /* 0x8000000000007812 */ /* 0x000fc800078ec0ff */
[----:B------:R-:W-:Y:S01]  /*0910*/  LOP3.LUT R0, R0, 0x7f800000, RZ, 0xfc, !PT ;  /* 0x7f80000000007812 */ /* 0x000fe200078efcff */
[----:B------:R-:W-:Y:S06]  /*0920*/  BRA `(.L_x_13) ;  /* 0x0000000000047947 */ /* 0x000fec0003800000 */
.L_x_11:
[----:B------:R-:W-:-:S07]  /*0930*/  IMAD R0, R8, 0x800000, R0 ;  /* 0x0080000008007824 */ /* 0x000fce00078e0200 */
.L_x_13:
[----:B------:R-:W-:Y:S05]  /*0940*/  BSYNC.RECONVERGENT B3 ;  /* 0x0000000000037941 */ /* 0x000fea0003800200 */
.L_x_10:
[----:B------:R-:W-:Y:S05]  /*0950*/  BRA `(.L_x_14) ;  /* 0x0000000000207947 */ /* 0x000fea0003800000 */
.L_x_9:
[----:B------:R-:W-:-:S04]  /*0960*/  LOP3.LUT R0, R11, 0x80000000, R10, 0x48, !PT ;  /* 0x800000000b007812 */ /* 0x000fc800078e480a */
[----:B------:R-:W-:Y:S01]  /*0970*/  LOP3.LUT R0, R0, 0x7f800000, RZ, 0xfc, !PT ;  /* 0x7f80000000007812 */ /* 0x000fe200078efcff */
[----:B------:R-:W-:Y:S06]  /*0980*/  BRA `(.L_x_14) ;  /* 0x0000000000147947 */ /* 0x000fec0003800000 */
.L_x_8:
[----:B------:R-:W-:Y:S01]  /*0990*/  LOP3.LUT R0, R11, 0x80000000, R10, 0x48, !PT ;  /* 0x800000000b007812 */ /* 0x000fe200078e480a */
[----:B------:R-:W-:Y:S06]  /*09a0*/  BRA `(.L_x_14) ;  /* 0x00000000000c7947 */ /* 0x000fec0003800000 */
.L_x_7:
[----:B------:R-:W0:Y:S01]  /*09b0*/  MUFU.RSQ R0, -QNAN ;  /* 0xffc0000000007908 */ /* 0x000e220000001400 */
[----:B------:R-:W-:Y:S05]  /*09c0*/  BRA `(.L_x_14) ;  /* 0x0000000000047947 */ /* 0x000fea0003800000 */
.L_x_6:
[----:B------:R-:W-:-:S07]  /*09d0*/  FADD.FTZ R0, R0, R3 ;  /* 0x0000000300007221 */ /* 0x000fce0000010000 */
.L_x_14:
[----:B------:R-:W-:Y:S05]  /*09e0*/  BSYNC.RECONVERGENT B2 ;  /* 0x0000000000027941 */ /* 0x000fea0003800200 */
.L_x_4:
[----:B------:R-:W-:-:S04]  /*09f0*/  IMAD.MOV.U32 R7, RZ, RZ, 0x0 ;  /* 0x00000000ff077424 */ /* 0x000fc800078e00ff */
[----:B0-----:R-:W-:Y:S05]  /*0a00*/  RET.REL.NODEC R6 `(batch_discretize_states) ;  /* 0xfffffff4067c7950 */ /* 0x001fea0003c3ffff */
.L_x_15:
[----:B------:R-:W-:-:S00]  /*0a10*/  BRA `(.L_x_15) ;  /* 0xfffffffc00fc7947 */ /* 0x000fc0000383ffff */
[----:B------:R-:W-:-:S00]  /*0a20*/  NOP ;  /* 0x0000000000007918 */ /* 0x000fc00000000000 */
        /* <DEDUP_REMOVED lines=13> */
.L_x_78:


//--------------------- .text.batch_compute_rewards --------------------------
	.section	.text.batch_compute_rewards,"ax",@progbits
	.align	128
        .global         batch_compute_rewards
        .type           batch_compute_rewards,@function
        .size           batch_compute_rewards,(.L_x_79 - batch_compute_rewards)
        .other          batch_compute_rewards,@"STO_CUDA_ENTRY STV_DEFAULT"
batch_compute_rewards:
.text.batch_compute_rewards:
        /* <DEDUP_REMOVED lines=10> */
[----:B------:R-:W2:Y:S01]  /*00a0*/  LDC.64 R6, c[0x0][0x380] ;  /* 0x0000e000ff067b82 */ /* 0x000ea20000000a00 */
[----:B0-----:R-:W-:-:S05]  /*00b0*/  IMAD.WIDE R4, R2, 0x4, R4 ;  /* 0x0000000402047825 */ /* 0x001fca00078e0204 */
[----:B-1----:R-:W3:Y:S01]  /*00c0*/  LDG.E.CONSTANT R0, desc[UR4][R4.64] ;  /* 0x0000000404007981 */ /* 0x002ee2000c1e9900 */
[----:B------:R-:W-:Y:S01]  /*00d0*/  BSSY.RECONVERGENT B0, `(.L_x_16) ;  /* 0x0000015000007945 */ /* 0x000fe20003800200 */
[----:B------:R-:W-:Y:S01]  /*00e0*/  IMAD.MOV.U32 R11, RZ, RZ, RZ ;  /* 0x000000ffff0b7224 */ /* 0x000fe200078e00ff */
[----:B---3--:R-:W-:-:S13]  /*00f0*/  ISETP.GE.AND P0, PT, R0, 0x1, PT ;  /* 0x000000010000780c */ /* 0x008fda0003f06270 */
[----:B--2---:R-:W-:Y:S05]  /*0100*/  @!P0 BRA `(.L_x_17) ;  /* 0x0000000000448947 */ /* 0x004fea0003800000 */
[----:B------:R-:W-:-:S06]  /*0110*/  IMAD.WIDE R4, R2, 0x4, R6 ;  /* 0x0000000402047825 */ /* 0x000fcc00078e0206 */
[----:B------:R-:W2:Y:S01]  /*0120*/  LDG.E.CONSTANT R4, desc[UR4][R4.64] ;  /* 0x0000000404047981 */ /* 0x000ea2000c1e9900 */
[----:B------:R-:W-:Y:S01]  /*0130*/  I2FP.F32.U32 R3, R0 ;  /* 0x0000000000037245 */ /* 0x000fe20000201000 */
[----:B------:R-:W-:Y:S03]  /*0140*/  BSSY.RECONVERGENT B1, `(.L_x_17) ;  /* 0x000000d000017945 */ /* 0x000fe60003800200 */
[----:B------:R-:W0:Y:S02]  /*0150*/  MUFU.RCP R6, R3 ;  /* 0x0000000300067308 */ /* 0x000e240000001000 */
[----:B0-----:R-:W-:-:S04]  /*0160*/  FFMA R7, -R3, R6, 1 ;  /* 0x3f80000003077423 */ /* 0x001fc80000000106 */
[----:B------:R-:W-:Y:S01]  /*0170*/  FFMA R7, R6, R7, R6 ;  /* 0x0000000706077223 */ /* 0x000fe20000000006 */
[----:B--2---:R-:W-:-:S04]  /*0180*/  I2FP.F32.S32 R0, R4 ;  /* 0x0000000400007245 */ /* 0x004fc80000201400 */
[----:B------:R-:W0:Y:S01]  /*0190*/  FCHK P0, R0, R3 ;  /* 0x0000000300007302 */ /* 0x000e220000000000 */
[----:B------:R-:W-:-:S04]  /*01a0*/  FFMA R6, R0, R7, RZ ;  /* 0x0000000700067223 */ /* 0x000fc800000000ff */
[----:B------:R-:W-:-:S04]  /*01b0*/  FFMA R8, -R3, R6, R0 ;  /* 0x0000000603087223 */ /* 0x000fc80000000100 */
[----:B------:R-:W-:Y:S01]  /*01c0*/  FFMA R11, R7, R8, R6 ;  /* 0x00000008070b7223 */ /* 0x000fe20000000006 */
[----:B0-----:R-:W-:Y:S06]  /*01d0*/  @!P0 BRA `(.L_x_18) ;  /* 0x00000000000c8947 */ /* 0x001fec0003800000 */
[----:B------:R-:W-:-:S07]  /*01e0*/  MOV R4, 0x200 ;  /* 0x0000020000047802 */ /* 0x000fce0000000f00 */
[----:B------:R-:W-:Y:S05]  /*01f0*/  CALL.REL.NOINC `($__internal_1_$__cuda_sm3x_div_rn_noftz_f32_slowpath) ;  /* 0x0000000000607944 */ /* 0x000fea0003c00000 */
[----:B------:R-:W-:-:S07]  /*0200*/  IMAD.MOV.U32 R11, RZ, RZ, R0 ;  /* 0x000000ffff0b7224 */ /* 0x000fce00078e0000 */
.L_x_18:
[----:B------:R-:W-:Y:S05]  /*0210*/  BSYNC.RECONVERGENT B1 ;  /* 0x0000000000017941 */ /* 0x000fea0003800200 */
.L_x_17:
[----:B------:R-:W-:Y:S05]  /*0220*/  BSYNC.RECONVERGENT B0 ;  /* 0x0000000000007941 */ /* 0x000fea0003800200 */
.L_x_16:
[----:B------:R-:W0:Y:S01]  /*0230*/  LDC.64 R4, c[0x0][0x390] ;  /* 0x0000e400ff047b82 */ /* 0x000e220000000a00 */
[----:B------:R-:W1:Y:S07]  /*0240*/  LDCU.64 UR6, c[0x0][0x3a8] ;  /* 0x00007500ff0677ac */ /* 0x000e6e0008000a00 */
[----:B------:R-:W2:Y:S08]  /*0250*/  LDC.64 R6, c[0x0][0x398] ;  /* 0x0000e600ff067b82 */ /* 0x000eb00000000a00 */
[----:B------:R-:W3:Y:S01]  /*0260*/  LDC.64 R8, c[0x0][0x3a0] ;  /* 0x0000e800ff087b82 */ /* 0x000ee20000000a00 */
[----:B0-----:R-:W-:-:S06]  /*0270*/  IMAD.WIDE R4, R2, 0x4, R4 ;  /* 0x0000000402047825 */ /* 0x001fcc00078e0204 */
[----:B------:R-:W4:Y:S01]  /*0280*/  LDG.E.CONSTANT R4, desc[UR4][R4.64] ;  /* 0x0000000404047981 */ /* 0x000f22000c1e9900 */
[C---:B-1----:R-:W-:Y:S02]  /*0290*/  FSETP.GT.AND P0, PT, R11.reuse, UR6, PT ;  /* 0x000000060b007c0b */ /* 0x042fe4000bf04000 */
[----:B------:R-:W-:Y:S01]  /*02a0*/  FSETP.GT.AND P1, PT, R11, UR7, PT ;  /* 0x000000070b007c0b */ /* 0x000fe2000bf24000 */
[C---:B----4-:R-:W-:Y:S01]  /*02b0*/  FADD R10, R4.reuse, -0.0099999997764825820923 ;  /* 0xbc23d70a040a7421 */ /* 0x050fe20000000000 */
[----:B------:R-:W-:Y:S01]  /*02c0*/  FADD R0, -R4, R11 ;  /* 0x0000000b04007221 */ /* 0x000fe20000000100 */
[----:B--2---:R-:W-:-:S03]  /*02d0*/  IMAD.WIDE R4, R2, 0x4, R6 ;  /* 0x0000000402047825 */ /* 0x004fc600078e0206 */
[C---:B------:R-:W-:Y:S01]  /*02e0*/  FSETP.GEU.AND P2, PT, R11.reuse, R10, PT ;  /* 0x0000000a0b00720b */ /* 0x040fe20003f4e000 */
[----:B------:R-:W-:Y:S01]  /*02f0*/  FADD R10, R11, -UR6 ;  /* 0x800000060b0a7e21 */ /* 0x000fe20008000000 */
[----:B------:R-:W-:Y:S01]  /*0300*/  FMUL R13, R0, 10 ;  /* 0x41200000000d7820 */ /* 0x000fe20000400000 */
[----:B---3--:R-:W-:-:S04]  /*0310*/  IMAD.WIDE R2, R2, 0x4, R8 ;  /* 0x0000000402027825 */ /* 0x008fc800078e0208 */
[----:B------:R-:W-:-:S04]  /*0320*/  @P0 FFMA R13, R10, 0.20000000298023223877, R13 ;  /* 0x3e4ccccd0a0d0823 */ /* 0x000fc8000000000d */
[----:B------:R-:W-:-:S04]  /*0330*/  @P1 FADD R13, R13, 1 ;  /* 0x3f8000000d0d1421 */ /* 0x000fc80000000000 */
[----:B------:R-:W-:-:S05]  /*0340*/  @!P2 FADD R13, R13, -0.10000000149011611938 ;  /* 0xbdcccccd0d0da421 */ /* 0x000fca0000000000 */
[----:B------:R-:W-:Y:S04]  /*0350*/  STG.E desc[UR4][R4.64], R13 ;  /* 0x0000000d04007986 */ /* 0x000fe8000c101904 */
[----:B------:R-:W-:Y:S01]  /*0360*/  STG.E desc[UR4][R2.64], R11 ;  /* 0x0000000b02007986 */ /* 0x000fe2000c101904 */
[----:B------:R-:W-:Y:S05]  /*0370*/  EXIT ;  /* 0x000000000000794d */ /* 0x000fea0003800000 */
        .weak           $__internal_1_$__cuda_sm3x_div_rn_noftz_f32_slowpath
        .type           $__internal_1_$__cuda_sm3x_div_rn_noftz_f32_slowpath,@function
        .size           $__internal_1_$__cuda_sm3x_div_rn_noftz_f32_slowpath,(.L_x_79 - $__internal_1_$__cuda_sm3x_div_rn_noftz_f32_slowpath)
$__internal_1_$__cuda_sm3x_div_rn_noftz_f32_slowpath:
        /* <DEDUP_REMOVED lines=36> */
.L_x_20:
[----:B------:R-:W-:Y:S01]  /*05c0*/  LEA R3, R6, 0xc0800000, 0x17 ;  /* 0xc080000006037811 */ /* 0x000fe200078eb8ff */
[----:B------:R-:W-:Y:S01]  /*05d0*/  VIADD R5, R5, 0xffffff81 ;  /* 0xffffff8105057836 */ /* 0x000fe20000000000 */
[----:B------:R-:W-:Y:S03]  /*05e0*/  BSSY.RECONVERGENT B3, `(.L_x_25) ;  /* 0x0000035000037945 */ /* 0x000fe60003800200 */
[----:B------:R-:W-:Y:S01]  /*05f0*/  IMAD.IADD R3, R8, 0x1, -R3 ;  /* 0x0000000108037824 */ /* 0x000fe200078e0a03 */
[C---:B------:R-:W-:Y:S01]  /*0600*/  IADD3 R6, PT, PT, R5.reuse, 0x7f, -R6 ;  /* 0x0000007f05067810 */ /* 0x040fe20007ffe806 */
[----:B------:R-:W-:Y:S02]  /*0610*/  IMAD R0, R5, -0x800000, R7 ;  /* 0xff80000005007824 */ /* 0x000fe400078e0207 */
[----:B------:R-:W0:Y:S01]  /*0620*/  MUFU.RCP R8, R3 ;  /* 0x0000000300087308 */ /* 0x000e220000001000 */
[----:B------:R-:W-:Y:S01]  /*0630*/  FADD.FTZ R11, -R3, -RZ ;  /* 0x800000ff030b7221 */ /* 0x000fe20000010100 */
[----:B------:R-:W-:-:S03]  /*0640*/  IMAD.IADD R6, R6, 0x1, R9 ;  /* 0x0000000106067824 */ /* 0x000fc600078e0209 */
        /* <DEDUP_REMOVED lines=42> */
.L_x_27:
[----:B------:R-:W-:-:S04]  /*08f0*/  LOP3.LUT R0, R0, 0x80000000, RZ, 0xc0, !PT ;  /* 0x8000000000007812 */ /* 0x000fc800078ec0ff */
[----:B------:R-:W-:Y:S01]  /*0900*/  LOP3.LUT R0, R0, 0x7f800000, RZ, 0xfc, !PT ;  /* 0x7f80000000007812 */ /* 0x000fe200078efcff */
[----:B------:R-:W-:Y:S06]  /*0910*/  BRA `(.L_x_28) ;  /* 0x0000000000047947 */ /* 0x000fec0003800000 */
.L_x_26:
[----:B------:R-:W-:-:S07]  /*0920*/  IMAD R0, R6, 0x800000, R0 ;  /* 0x0080000006007824 */ /* 0x000fce00078e0200 */
.L_x_28:
[----:B------:R-:W-:Y:S05]  /*0930*/  BSYNC.RECONVERGENT B3 ;  /* 0x0000000000037941 */ /* 0x000fea0003800200 */
.L_x_25:
[----:B------:R-:W-:Y:S05]  /*0940*/  BRA `(.L_x_29) ;  /* 0x0000000000207947 */ /* 0x000fea0003800000 */
.L_x_24:
[----:B------:R-:W-:-:S04]  /*0950*/  LOP3.LUT R0, R8, 0x80000000, R7, 0x48, !PT ;  /* 0x8000000008007812 */ /* 0x000fc800078e4807 */
[----:B------:R-:W-:Y:S01]  /*0960*/  LOP3.LUT R0, R0, 0x7f800000, RZ, 0xfc, !PT ;  /* 0x7f80000000007812 */ /* 0x000fe200078efcff */
[----:B------:R-:W-:Y:S06]  /*0970*/  BRA `(.L_x_29) ;  /* 0x0000000000147947 */ /* 0x000fec0003800000 */
.L_x_23:
[----:B------:R-:W-:Y:S01]  /*0980*/  LOP3.LUT R0, R8, 0x80000000, R7, 0x48, !PT ;  /* 0x8000000008007812 */ /* 0x000fe200078e4807 */
[----:B------:R-:W-:Y:S06]  /*0990*/  BRA `(.L_x_29) ;  /* 0x00000000000c7947 */ /* 0x000fec0003800000 */
.L_x_22:
[----:B------:R-:W0:Y:S01]  /*09a0*/  MUFU.RSQ R0, -QNAN ;  /* 0xffc0000000007908 */ /* 0x000e220000001400 */
[----:B------:R-:W-:Y:S05]  /*09b0*/  BRA `(.L_x_29) ;  /* 0x0000000000047947 */ /* 0x000fea0003800000 */
.L_x_21:
[----:B------:R-:W-:-:S07]  /*09c0*/  FADD.FTZ R0, R0, R3 ;  /* 0x0000000300007221 */ /* 0x000fce0000010000 */
.L_x_29:
[----:B------:R-:W-:Y:S05]  /*09d0*/  BSYNC.RECONVERGENT B2 ;  /* 0x0000000000027941 */ /* 0x000fea0003800200 */
.L_x_19:
[----:B------:R-:W-:-:S04]  /*09e0*/  IMAD.MOV.U32 R5, RZ, RZ, 0x0 ;  /* 0x00000000ff057424 */ /* 0x000fc800078e00ff */
[----:B0-----:R-:W-:Y:S05]  /*09f0*/  RET.REL.NODEC R4 `(batch_compute_rewards) ;  /* 0xfffffff404807950 */ /* 0x001fea0003c3ffff */
.L_x_30:
        /* <DEDUP_REMOVED lines=16> */
.L_x_79:


//--------------------- .text.batch_apply_actions --------------------------
	.section	.text.batch_apply_actions,"ax",@progbits
	.align	128
        .global         batch_apply_actions
        .type           batch_apply_actions,@function
        .size           batch_apply_actions,(.L_x_83 - batch_apply_actions)
        .other          batch_apply_actions,@"STO_CUDA_ENTRY STV_DEFAULT"
batch_apply_actions:
.text.batch_apply_actions:
        /* <DEDUP_REMOVED lines=9> */
[----:B------:R-:W1:Y:S01]  /*0090*/  LDCU.64 UR4, c[0x0][0x358] ;  /* 0x00006b00ff0477ac */ /* 0x000e620008000a00 */
[----:B0-----:R-:W-:-:S05]  /*00a0*/  IMAD.WIDE R2, R7, 0x4, R2 ;  /* 0x0000000407027825 */ /* 0x001fca00078e0202 */
[----:B-1----:R-:W2:Y:S02]  /*00b0*/  LDG.E.CONSTANT R0, desc[UR4][R2.64] ;  /* 0x0000000402007981 */ /* 0x002ea4000c1e9900 */
[----:B--2---:R-:W-:Y:S02]  /*00c0*/  ISETP.GT.U32.AND P0, PT, R0, 0x9, PT ;  /* 0x000000090000780c */ /* 0x004fe40003f04070 */
[----:B------:R-:W-:-:S04]  /*00d0*/  SHF.R.S32.HI R4, RZ, 0x1f, R0 ;  /* 0x0000001fff047819 */ /* 0x000fc80000011400 */
[----:B------:R-:W-:-:S13]  /*00e0*/  ISETP.GT.AND.EX P0, PT, R4, RZ, PT, P0 ;  /* 0x000000ff0400720c */ /* 0x000fda0003f04300 */
[----:B------:R-:W-:Y:S05]  /*00f0*/  @P0 BRA `(.L_x_31) ;  /* 0x0000000000200947 */ /* 0x000fea0003800000 */
[----:B------:R-:W0:Y:S01]  /*0100*/  LDC.64 R2, c[0x0][0x380] ;  /* 0x0000e000ff027b82 */ /* 0x000e220000000a00 */
[----:B------:R-:W-:-:S04]  /*0110*/  IMAD R7, R7, 0xa, R0 ;  /* 0x0000000a07077824 */ /* 0x000fc800078e0200 */
[----:B0-----:R-:W-:-:S05]  /*0120*/  IMAD.WIDE R2, R7, 0x4, R2 ;  /* 0x0000000407027825 */ /* 0x001fca00078e0202 */
[----:B------:R-:W2:Y:S02]  /*0130*/  LDG.E R0, desc[UR4][R2.64] ;  /* 0x0000000402007981 */ /* 0x000ea4000c1e1900 */
[----:B--2---:R-:W-:-:S05]  /*0140*/  FADD R0, R0, 0.050000000745058059692 ;  /* 0x3d4ccccd00007421 */ /* 0x004fca0000000000 */
[----:B------:R-:W-:-:S05]  /*0150*/  FMNMX R5, R0, 3, PT ;  /* 0x4040000000057809 */ /* 0x000fca0003800000 */
[----:B------:R-:W-:Y:S01]  /*0160*/  STG.E desc[UR4][R2.64], R5 ;  /* 0x0000000502007986 */ /* 0x000fe2000c101904 */
[----:B------:R-:W-:Y:S05]  /*0170*/  EXIT ;  /* 0x000000000000794d */ /* 0x000fea0003800000 */
.L_x_31:
[----:B------:R-:W-:-:S13]  /*0180*/  ISETP.GT.U32.AND P0, PT, R0, 0x13, PT ;  /* 0x000000130000780c */ /* 0x000fda0003f04070 */
[----:B------:R-:W-:Y:S05]  /*0190*/  @P0 BRA `(.L_x_32) ;  /* 0x0000000000240947 */ /* 0x000fea0003800000 */
[----:B------:R-:W0:Y:S01]  /*01a0*/  LDC.64 R2, c[0x0][0x380] ;  /* 0x0000e000ff027b82 */ /* 0x000e220000000a00 */
[----:B------:R-:W-:-:S04]  /*01b0*/  IMAD R5, R7, 0xa, R0 ;  /* 0x0000000a07057824 */ /* 0x000fc800078e0200 */
[----:B------:R-:W-:-:S04]  /*01c0*/  VIADD R5, R5, 0xfffffff6 ;  /* 0xfffffff605057836 */ /* 0x000fc80000000000 */
[----:B0-----:R-:W-:-:S05]  /*01d0*/  IMAD.WIDE R2, R5, 0x4, R2 ;  /* 0x0000000405027825 */ /* 0x001fca00078e0202 */
[----:B------:R-:W2:Y:S02]  /*01e0*/  LDG.E R0, desc[UR4][R2.64] ;  /* 0x0000000402007981 */ /* 0x000ea4000c1e1900 */
[----:B--2---:R-:W-:-:S05]  /*01f0*/  FADD R0, R0, -0.050000000745058059692 ;  /* 0xbd4ccccd00007421 */ /* 0x004fca0000000000 */
[----:B------:R-:W-:-:S05]  /*0200*/  FMNMX R5, R0, 0.10000000149011611938, !PT ;  /* 0x3dcccccd00057809 */ /* 0x000fca0007800000 */
[----:B------:R-:W-:Y:S01]  /*0210*/  STG.E desc[UR4][R2.64], R5 ;  /* 0x0000000502007986 */ /* 0x000fe2000c101904 */
[----:B------:R-:W-:Y:S05]  /*0220*/  EXIT ;  /* 0x000000000000794d */ /* 0x000fea0003800000 */
.L_x_32:
[----:B------:R-:W-:-:S13]  /*0230*/  ISETP.GT.U32.AND P0, PT, R0, 0x17, PT ;  /* 0x000000170000780c */ /* 0x000fda0003f04070 */
[----:B------:R-:W-:Y:S05]  /*0240*/  @P0 BRA `(.L_x_33) ;  /* 0x0000000000540947 */ /* 0x000fea0003800000 */
[----:B------:R-:W0:Y:S01]  /*0250*/  LDCU.64 UR6, c[0x0][0x388] ;  /* 0x00007100ff0677ac */ /* 0x000e220008000a00 */
[----:B------:R-:W-:-:S05]  /*0260*/  IMAD.SHL.U32 R7, R7, 0x4, RZ ;  /* 0x0000000407077824 */ /* 0x000fca00078e00ff */
[----:B------:R-:W-:-:S04]  /*0270*/  IADD3 R3, P0, PT, R0, R7, RZ ;  /* 0x0000000700037210 */ /* 0x000fc80007f1e0ff */
[----:B------:R-:W-:Y:S02]  /*0280*/  LEA.HI.X.SX32 R4, R7, R4, 0x1, P0 ;  /* 0x0000000407047211 */ /* 0x000fe400000f0eff */
[----:B0-----:R-:W-:-:S04]  /*0290*/  LEA R2, P0, R3, UR6, 0x2 ;  /* 0x0000000603027c11 */ /* 0x001fc8000f8010ff */
[----:B------:R-:W-:-:S05]  /*02a0*/  LEA.HI.X R3, R3, UR7, R4, 0x2, P0 ;  /* 0x0000000703037c11 */ /* 0x000fca00080f1404 */
[----:B------:R-:W2:Y:S01]  /*02b0*/  LDG.E R4, desc[UR4][R2.64+-0x50] ;  /* 0xffffb00402047981 */ /* 0x000ea2000c1e1900 */
[----:B------:R-:W-:-:S05]  /*02c0*/  VIADD R0, R0, 0xffffffec ;  /* 0xffffffec00007836 */ /* 0x000fca0000000000 */
[----:B------:R-:W-:-:S04]  /*02d0*/  SHF.L.U32 R0, R0, 0x2, RZ ;  /* 0x0000000200007819 */ /* 0x000fc800000006ff */
[C---:B------:R-:W-:Y:S02]  /*02e0*/  ISETP.EQ.AND P0, PT, R0.reuse, RZ, PT ;  /* 0x000000ff0000720c */ /* 0x040fe40003f02270 */
[C---:B------:R-:W-:Y:S02]  /*02f0*/  ISETP.EQ.AND P1, PT, R0.reuse, 0x4, PT ;  /* 0x000000040000780c */ /* 0x040fe40003f22270 */
[C---:B------:R-:W-:Y:S02]  /*0300*/  ISETP.EQ.AND P2, PT, R0.reuse, 0x8, PT ;  /* 0x000000080000780c */ /* 0x040fe40003f42270 */
[----:B------:R-:W-:-:S07]  /*0310*/  ISETP.EQ.AND P3, PT, R0, 0xc, PT ;  /* 0x0000000c0000780c */ /* 0x000fce0003f62270 */
[----:B------:R-:W-:Y:S02]  /*0320*/  @P0 IMAD.MOV.U32 R0, RZ, RZ, 0x3e19999a ;  /* 0x3e19999aff000424 */ /* 0x000fe400078e00ff */
[----:B------:R-:W-:Y:S02]  /*0330*/  @P1 IMAD.MOV.U32 R0, RZ, RZ, 0x3dcccccd ;  /* 0x3dcccccdff001424 */ /* 0x000fe400078e00ff */
[----:B------:R-:W-:Y:S02]  /*0340*/  @P2 IMAD.MOV.U32 R0, RZ, RZ, 0x3dcccccd ;  /* 0x3dcccccdff002424 */ /* 0x000fe400078e00ff */
[----:B------:R-:W-:Y:S01]  /*0350*/  @P3 MOV R0, 0x3e4ccccd ;  /* 0x3e4ccccd00003802 */ /* 0x000fe20000000f00 */
[----:B--2---:R-:W-:-:S05]  /*0360*/  FADD R4, R4, 0.0099999997764825820923 ;  /* 0x3c23d70a04047421 */ /* 0x004fca0000000000 */
[----:B------:R-:W-:-:S05]  /*0370*/  FMNMX R5, R4, R0, PT ;  /* 0x0000000004057209 */ /* 0x000fca0003800000 */
[----:B------:R-:W-:Y:S01]  /*0380*/  STG.E desc[UR4][R2.64+-0x50], R5 ;  /* 0xffffb00502007986 */ /* 0x000fe2000c101904 */
[----:B------:R-:W-:Y:S05]  /*0390*/  EXIT ;  /* 0x000000000000794d */ /* 0x000fea0003800000 */
.L_x_33:
        /* <DEDUP_REMOVED lines=9> */
[----:B------:R-:W-:-:S04]  /*0430*/  VIADD R0, R0, 0xffffffe8 ;  /* 0xffffffe800007836 */ /* 0x000fc80000000000 */
[----:B------:R-:W-:-:S05]  /*0440*/  IMAD.SHL.U32 R0, R0, 0x4, RZ ;  /* 0x0000000400007824 */ /* 0x000fca00078e00ff */
[C---:B------:R-:W-:Y:S02]  /*0450*/  ISETP.EQ.AND P0, PT, R0.reuse, RZ, PT ;  /* 0x000000ff0000720c */ /* 0x040fe40003f02270 */
[C---:B------:R-:W-:Y:S02]  /*0460*/  ISETP.EQ.AND P1, PT, R0.reuse, 0x4, PT ;  /* 0x000000040000780c */ /* 0x040fe40003f22270 */
[C---:B------:R-:W-:Y:S02]  /*0470*/  ISETP.EQ.AND P2, PT, R0.reuse, 0x8, PT ;  /* 0x000000080000780c */ /* 0x040fe40003f42270 */
[----:B------:R-:W-:-:S07]  /*0480*/  ISETP.EQ.AND P3, PT, R0, 0xc, PT ;  /* 0x0000000c0000780c */ /* 0x000fce0003f62270 */
[----:B------:R-:W-:Y:S02]  /*0490*/  @P0 MOV R0, 0x3c23d70a ;  /* 0x3c23d70a00000802 */ /* 0x000fe40000000f00 */
[----:B------:R-:W-:Y:S02]  /*04a0*/  @P1 IMAD.MOV.U32 R0, RZ, RZ, 0x3ba3d70a ;  /* 0x3ba3d70aff001424 */ /* 0x000fe400078e00ff */
[----:B------:R-:W-:Y:S02]  /*04b0*/  @P2 IMAD.MOV.U32 R0, RZ, RZ, 0x3ba3d70a ;  /* 0x3ba3d70aff002424 */ /* 0x000fe400078e00ff */
[----:B------:R-:W-:Y:S02]  /*04c0*/  @P3 IMAD.MOV.U32 R0, RZ, RZ, RZ ;  /* 0x000000ffff003224 */ /* 0x000fe400078e00ff */
[----:B--2---:R-:W-:-:S05]  /*04d0*/  FADD R4, R4, -0.0099999997764825820923 ;  /* 0xbc23d70a04047421 */ /* 0x004fca0000000000 */
[----:B------:R-:W-:-:S05]  /*04e0*/  FMNMX R5, R4, R0, !PT ;  /* 0x0000000004057209 */ /* 0x000fca0007800000 */
[----:B------:R-:W-:Y:S01]  /*04f0*/  STG.E desc[UR4][R2.64+-0x60], R5 ;  /* 0xffffa00502007986 */ /* 0x000fe2000c101904 */
[----:B------:R-:W-:Y:S05]  /*0500*/  EXIT ;  /* 0x000000000000794d */ /* 0x000fea0003800000 */
.L_x_34:
[----:B------:R-:W-:-:S13]  /*0510*/  ISETP.NE.AND P0, PT, R0, 0x1d, PT ;  /* 0x0000001d0000780c */ /* 0x000fda0003f05270 */
[----:B------:R-:W-:Y:S05]  /*0520*/  @P0 EXIT ;  /* 0x000000000000094d */ /* 0x000fea0003800000 */
[----:B------:R-:W0:Y:S01]  /*0530*/  LDC.64 R2, c[0x0][0x380] ;  /* 0x0000e000ff027b82 */ /* 0x000e220000000a00 */
[C---:B------:R-:W-:Y:S02]  /*0540*/  IMAD R9, R7.reuse, 0xa, RZ ;  /* 0x0000000a07097824 */ /* 0x040fe400078e02ff */
[----:B------:R-:W-:Y:S02]  /*0550*/  HFMA2 R11, -RZ, RZ, 1.8369140625, -0.002735137939453125 ;  /* 0x3f59999aff0b7431 */ /* 0x000fe400000001ff */
[----:B------:R-:W-:Y:S01]  /*0560*/  IMAD.MOV.U32 R13, RZ, RZ, 0x3f6e147b ;  /* 0x3f6e147bff0d7424 */ /* 0x000fe200078e00ff */
[----:B------:R-:W-:Y:S01]  /*0570*/  MOV R15, 0x3f866666 ;  /* 0x3f866666000f7802 */ /* 0x000fe20000000f00 */
[----:B------:R-:W-:Y:S02]  /*0580*/  IMAD.SHL.U32 R7, R7, 0x4, RZ ;  /* 0x0000000407077824 */ /* 0x000fe400078e00ff */
[----:B------:R-:W-:Y:S02]  /*0590*/  HFMA2 R21, -RZ, RZ, 1.8466796875, -112.625 ;  /* 0x3f63d70aff157431 */ /* 0x000fe400000001ff */
[----:B------:R-:W-:Y:S01]  /*05a0*/  IMAD.MOV.U32 R17, RZ, RZ, 0x3f7ae148 ;  /* 0x3f7ae148ff117424 */ /* 0x000fe200078e00ff */
[----:B------:R-:W1:Y:S01]  /*05b0*/  LDC.64 R4, c[0x0][0x388] ;  /* 0x0000e200ff047b82 */ /* 0x000e620000000a00 */
[----:B------:R-:W-:-:S02]  /*05c0*/  IMAD.MOV.U32 R19, RZ, RZ, 0x3f9ae148 ;  /* 0x3f9ae148ff137424 */ /* 0x000fc400078e00ff */
[----:B------:R-:W-:Y:S02]  /*05d0*/  IMAD.MOV.U32 R23, RZ, RZ, 0x3f8a3d71 ;  /* 0x3f8a3d71ff177424 */ /* 0x000fe400078e00ff */
[----:B0-----:R-:W-:-:S04]  /*05e0*/  IMAD.WIDE R2, R9, 0x4, R2 ;  /* 0x0000000409027825 */ /* 0x001fc800078e0202 */
[----:B------:R-:W-:Y:S01]  /*05f0*/  IMAD.MOV.U32 R9, RZ, RZ, 0x3f8f5c29 ;  /* 0x3f8f5c29ff097424 */ /* 0x000fe200078e00ff */
[----:B------:R0:W-:Y:S01]  /*0600*/  STG.E desc[UR4][R2.64+0x8], R13 ;  /* 0x0000080d02007986 */ /* 0x0001e2000c101904 */
[----:B-1----:R-:W-:-:S03]  /*0610*/  IMAD.WIDE R4, R7, 0x4, R4 ;  /* 0x0000000407047825 */ /* 0x002fc600078e0204 */
[----:B------:R1:W-:Y:S01]  /*0620*/  STG.E desc[UR4][R2.64+0x4], R9 ;  /* 0x0000040902007986 */ /* 0x0003e2000c101904 */
[----:B------:R-:W-:-:S03]  /*0630*/  MOV R7, 0x3f733333 ;  /* 0x3f73333300077802 */ /* 0x000fc60000000f00 */
[----:B------:R2:W-:Y:S01]  /*0640*/  STG.E desc[UR4][R2.64], R11 ;  /* 0x0000000b02007986 */ /* 0x0005e2000c101904 */
[----:B0-----:R-:W-:-:S03]  /*0650*/  HFMA2 R13, -RZ, RZ, 1.2392578125, -3.279296875 ;  /* 0x3cf5c28fff0d7431 */ /* 0x001fc600000001ff */
[----:B------:R0:W-:Y:S01]  /*0660*/  STG.E desc[UR4][R2.64+0xc], R15 ;  /* 0x00000c0f02007986 */ /* 0x0001e2000c101904 */
[----:B-1----:R-:W-:-:S03]  /*0670*/  IMAD.MOV.U32 R9, RZ, RZ, 0x3f83d70a ;  /* 0x3f83d70aff097424 */ /* 0x002fc600078e00ff */
[----:B------:R-:W-:Y:S01]  /*0680*/  STG.E desc[UR4][R2.64+0x10], R17 ;  /* 0x0000101102007986 */ /* 0x000fe2000c101904 */
[----:B--2---:R-:W-:-:S03]  /*0690*/  IMAD.MOV.U32 R11, RZ, RZ, 0x3d4ccccd ;  /* 0x3d4ccccdff0b7424 */ /* 0x004fc600078e00ff */
[----:B------:R-:W-:Y:S01]  /*06a0*/  STG.E desc[UR4][R2.64+0x14], R19 ;  /* 0x0000141302007986 */ /* 0x000fe2000c101904 */
[----:B0-----:R-:W-:-:S03]  /*06b0*/  IMAD.MOV.U32 R15, RZ, RZ, 0x3c23d70a ;  /* 0x3c23d70aff0f7424 */ /* 0x001fc600078e00ff */
[----:B------:R-:W-:Y:S04]  /*06c0*/  STG.E desc[UR4][R2.64+0x18], R21 ;  /* 0x0000181502007986 */ /* 0x000fe8000c101904 */
[----:B------:R-:W-:Y:S04]  /*06d0*/  STG.E desc[UR4][R2.64+0x1c], R23 ;  /* 0x00001c1702007986 */ /* 0x000fe8000c101904 */
[----:B------:R-:W-:Y:S04]  /*06e0*/  STG.E desc[UR4][R2.64+0x20], R7 ;  /* 0x0000200702007986 */ /* 0x000fe8000c101904 */
[----:B------:R-:W-:Y:S04]  /*06f0*/  STG.E desc[UR4][R2.64+0x24], R9 ;  /* 0x0000240902007986 */ /* 0x000fe8000c101904 */
[----:B------:R-:W-:Y:S04]  /*0700*/  STG.E desc[UR4][R4.64], R11 ;  /* 0x0000000b04007986 */ /* 0x000fe8000c101904 */
[----:B------:R-:W-:Y:S04]  /*0710*/  STG.E desc[UR4][R4.64+0x4], R13 ;  /* 0x0000040d04007986 */ /* 0x000fe8000c101904 */
[----:B------:R-:W-:Y:S04]  /*0720*/  STG.E desc[UR4][R4.64+0x8], R15 ;  /* 0x0000080f04007986 */ /* 0x000fe8000c101904 */
[----:B------:R-:W-:Y:S01]  /*0730*/  STG.E desc[UR4][R4.64+0xc], RZ ;  /* 0x00000cff04007986 */ /* 0x000fe2000c101904 */
[----:B------:R-:W-:Y:S05]  /*0740*/  EXIT ;  /* 0x000000000000794d */ /* 0x000fea0003800000 */
.L_x_35:
        /* <DEDUP_REMOVED lines=11> */
.L_x_83:


//--------------------- .text.init_rng_states     --------------------------
	.section	.text.init_rng_states,"ax",@progbits
	.align	128
        .global         init_rng_states
        .type           init_rng_states,@function
        .size           init_rng_states,(.L_x_84 - init_rng_states)
        .other          init_rng_states,@"STO_CUDA_ENTRY STV_DEFAULT"
init_rng_states:
.text.init_rng_states:
        /* <DEDUP_REMOVED lines=10> */
[----:B------:R-:W-:Y:S01]  /*00a0*/  ISETP.NE.AND P0, PT, R13, RZ, PT ;  /* 0x000000ff0d00720c */ /* 0x000fe20003f05270 */
[----:B------:R-:W-:Y:S05]  /*00b0*/  BSSY.RECONVERGENT B0, `(.L_x_36) ;  /* 0x00000e1000007945 */ /* 0x000fea0003800200 */
[----:B------:R-:W2:Y:S01]  /*00c0*/  LDC.64 R6, c[0x0][0x380] ;  /* 0x0000e000ff067b82 */ /* 0x000ea20000000a00 */
[----:B0-----:R-:W-:Y:S02]  /*00d0*/  LOP3.LUT R0, R2, 0xaad26b49, RZ, 0x3c, !PT ;  /* 0xaad26b4902007812 */ /* 0x001fe400078e3cff */
[----:B------:R-:W-:-:S03]  /*00e0*/  LOP3.LUT R2, R3, 0xf7dcefdd, RZ, 0x3c, !PT ;  /* 0xf7dcefdd03027812 */ /* 0x000fc600078e3cff */
[----:B------:R-:W-:Y:S02]  /*00f0*/  IMAD R0, R0, 0x4182bed5, RZ ;  /* 0x4182bed500007824 */ /* 0x000fe400078e02ff */
[----:B------:R-:W-:Y:S02]  /*0100*/  IMAD R3, R2, -0x658354e5, RZ ;  /* 0x9a7cab1b02037824 */ /* 0x000fe400078e02ff */
[----:B--2---:R-:W-:Y:S01]  /*0110*/  IMAD.WIDE R6, R13, 0x30, R6 ;  /* 0x000000300d067825 */ /* 0x004fe200078e0206 */
[C---:B------:R-:W-:Y:S02]  /*0120*/  LOP3.LUT R8, R0.reuse, 0x159a55e5, RZ, 0x3c, !PT ;  /* 0x159a55e500087812 */ /* 0x040fe400078e3cff */
[C---:B------:R-:W-:Y:S01]  /*0130*/  IADD3 R4, PT, PT, R0.reuse, 0x64f0c9, R3 ;  /* 0x0064f0c900047810 */ /* 0x040fe20007ffe003 */
[C---:B------:R-:W-:Y:S01]  /*0140*/  VIADD R5, R0.reuse, 0x75bcd15 ;  /* 0x075bcd1500057836 */ /* 0x040fe20000000000 */
[----:B------:R-:W-:Y:S01]  /*0150*/  LOP3.LUT R10, R3, 0x5491333, RZ, 0x3c, !PT ;  /* 0x05491333030a7812 */ /* 0x000fe200078e3cff */
[----:B------:R-:W-:-:S02]  /*0160*/  VIADD R11, R0, 0x583f19 ;  /* 0x00583f19000b7836 */ /* 0x000fc40000000000 */
[----:B------:R-:W-:Y:S01]  /*0170*/  VIADD R9, R3, 0x1f123bb5 ;  /* 0x1f123bb503097836 */ /* 0x000fe20000000000 */
[----:B-1----:R0:W-:Y:S04]  /*0180*/  STG.E.64 desc[UR4][R6.64], R4 ;  /* 0x0000000406007986 */ /* 0x0021e8000c101b04 */
[----:B------:R0:W-:Y:S04]  /*0190*/  STG.E.64 desc[UR4][R6.64+0x8], R8 ;  /* 0x0000080806007986 */ /* 0x0001e8000c101b04 */
[----:B------:R0:W-:Y:S01]  /*01a0*/  STG.E.64 desc[UR4][R6.64+0x10], R10 ;  /* 0x0000100a06007986 */ /* 0x0001e2000c101b04 */
[----:B------:R-:W-:Y:S05]  /*01b0*/  @!P0 BRA `(.L_x_37) ;  /* 0x0000000c00408947 */ /* 0x000fea0003800000 */
[----:B------:R-:W-:Y:S01]  /*01c0*/  SHF.R.S32.HI R0, RZ, 0x1f, R13 ;  /* 0x0000001fff007819 */ /* 0x000fe2000001140d */
[----:B------:R-:W-:-:S07]  /*01d0*/  IMAD.MOV.U32 R12, RZ, RZ, RZ ;  /* 0x000000ffff0c7224 */ /* 0x000fce00078e00ff */
.L_x_43:
[----:B-1----:R-:W-:Y:S01]  /*01e0*/  LOP3.LUT R2, R13, 0x3, RZ, 0xc0, !PT ;  /* 0x000000030d027812 */ /* 0x002fe200078ec0ff */
[----:B------:R-:W-:Y:S03]  /*01f0*/  BSSY.RECONVERGENT B1, `(.L_x_38) ;  /* 0x00000c6000017945 */ /* 0x000fe60003800200 */
[----:B------:R-:W-:-:S04]  /*0200*/  ISETP.NE.U32.AND P0, PT, R2, RZ, PT ;  /* 0x000000ff0200720c */ /* 0x000fc80003f05070 */
[----:B------:R-:W-:-:S13]  /*0210*/  ISETP.NE.AND.EX P0, PT, RZ, RZ, PT, P0 ;  /* 0x000000ffff00720c */ /* 0x000fda0003f05300 */
[----:B------:R-:W-:Y:S05]  /*0220*/  @!P0 BRA `(.L_x_39) ;  /* 0x0000000c00088947 */ /* 0x000fea0003800000 */
[----:B0-----:R-:W0:Y:S01]  /*0230*/  LDC.64 R8, c[0x4][RZ] ;  /* 0x01000000ff087b82 */ /* 0x001e220000000a00 */
[----:B------:R-:W-:Y:S02]  /*0240*/  IMAD.MOV.U32 R14, RZ, RZ, RZ ;  /* 0x000000ffff0e7224 */ /* 0x000fe400078e00ff */
[----:B0-----:R-:W-:-:S07]  /*0250*/  IMAD.WIDE.U32 R8, R12, 0xc80, R8 ;  /* 0x00000c800c087825 */ /* 0x001fce00078e0008 */
.L_x_42:
[----:B-1----:R-:W-:Y:S01]  /*0260*/  IMAD.MOV.U32 R15, RZ, RZ, RZ ;  /* 0x000000ffff0f7224 */ /* 0x002fe200078e00ff */
[----:B------:R-:W-:Y:S01]  /*0270*/  CS2R R2, SRZ ;  /* 0x0000000000027805 */ /* 0x000fe2000001ff00 */
[----:B------:R-:W-:Y:S01]  /*0280*/  IMAD.MOV.U32 R17, RZ, RZ, RZ ;  /* 0x000000ffff117224 */ /* 0x000fe200078e00ff */
[----:B------:R-:W-:-:S07]  /*0290*/  CS2R R4, SRZ ;  /* 0x0000000000047805 */ /* 0x000fce000001ff00 */
.L_x_41:
[----:B------:R-:W-:-:S05]  /*02a0*/  IMAD.WIDE.U32 R10, R17, 0x4, R6 ;  /* 0x00000004110a7825 */ /* 0x000fca00078e0006 */
[----:B------:R0:W5:Y:S01]  /*02b0*/  LDG.E R16, desc[UR4][R10.64+0x4] ;  /* 0x000004040a107981 */ /* 0x000162000c1e1900 */
[----:B------:R-:W-:-:S07]  /*02c0*/  IMAD.MOV.U32 R19, RZ, RZ, RZ ;  /* 0x000000ffff137224 */ /* 0x000fce00078e00ff */
.L_x_40:
[----:B-----5:R-:W-:Y:S01]  /*02d0*/  SHF.R.U32.HI R24, RZ, R19, R16 ;  /* 0x00000013ff187219 */ /* 0x020fe20000011610 */
[----:B0-----:R-:W-:-:S03]  /*02e0*/  IMAD.SHL.U32 R10, R17, 0x20, RZ ;  /* 0x00000020110a7824 */ /* 0x001fc600078e00ff */
[----:B------:R-:W-:Y:S01]  /*02f0*/  LOP3.LUT R11, R24, 0x1, RZ, 0xc0, !PT ;  /* 0x00000001180b7812 */ /* 0x000fe200078ec0ff */
[----:B------:R-:W-:-:S03]  /*0300*/  IMAD.IADD R10, R10, 0x1, R19 ;  /* 0x000000010a0a7824 */ /* 0x000fc600078e0213 */
[----:B------:R-:W-:Y:S01]  /*0310*/  ISETP.NE.U32.AND P0, PT, R11, 0x1, PT ;  /* 0x000000010b00780c */ /* 0x000fe20003f05070 */
[----:B------:R-:W-:-:S03]  /*0320*/  IMAD R11, R10, 0x5, RZ ;  /* 0x000000050a0b7824 */ /* 0x000fc600078e02ff */
[----:B------:R-:W-:Y:S01]  /*0330*/  R2P PR, R24, 0x7e ;  /* 0x0000007e18007804 */ /* 0x000fe20000000000 */
[----:B------:R-:W-:-:S08]  /*0340*/  IMAD.WIDE.U32 R10, R11, 0x4, R8 ;  /* 0x000000040b0a7825 */ /* 0x000fd000078e0008 */
[----:B------:R-:W2:Y:S04]  /*0350*/  @!P0 LDG.E.CONSTANT R18, desc[UR4][R10.64] ;  /* 0x000000040a128981 */ /* 0x000ea8000c1e9900 */
[----:B------:R-:W3:Y:S04]  /*0360*/  @!P0 LDG.E.CONSTANT R20, desc[UR4][R10.64+0x10] ;  /* 0x000010040a148981 */ /* 0x000ee8000c1e9900 */
[----:B------:R-:W4:Y:S04]  /*0370*/  @P1 LDG.E.CONSTANT R22, desc[UR4][R10.64+0x14] ;  /* 0x000014040a161981 */ /* 0x000f28000c1e9900 */
[----:B------:R-:W4:Y:S04]  /*0380*/  @P2 LDG.E.CONSTANT R26, desc[UR4][R10.64+0x28] ;  /* 0x000028040a1a2981 */ /* 0x000f28000c1e9900 */
[----:B------:R-:W4:Y:S04]  /*0390*/  @!P0 LDG.E.CONSTANT R21, desc[UR4][R10.64+0x4] ;  /* 0x000004040a158981 */ /* 0x000f28000c1e9900 */
[----:B------:R-:W4:Y:S04]  /*03a0*/  @!P0 LDG.E.CONSTANT R23, desc[UR4][R10.64+0xc] ;  /* 0x00000c040a178981 */ /* 0x000f28000c1e9900 */
[----:B------:R-:W4:Y:S04]  /*03b0*/  @P1 LDG.E.CONSTANT R25, desc[UR4][R10.64+0x18] ;  /* 0x000018040a191981 */ /* 0x000f28000c1e9900 */
[----:B------:R-:W4:Y:S04]  /*03c0*/  @P3 LDG.E.CONSTANT R28, desc[UR4][R10.64+0x3c] ;  /* 0x00003c040a1c3981 */ /* 0x000f28000c1e9900 */
[----:B------:R-:W4:Y:S01]  /*03d0*/  @P6 LDG.E.CONSTANT R27, desc[UR4][R10.64+0x7c] ;  /* 0x00007c040a1b6981 */ /* 0x000f22000c1e9900 */
[----:B--2---:R-:W-:-:S03]  /*03e0*/  @!P0 LOP3.LUT R15, R15, R18, RZ, 0x3c, !PT ;  /* 0x000000120f0f8212 */ /* 0x004fc600078e3cff */
[----:B------:R-:W2:Y:S01]  /*03f0*/  @!P0 LDG.E.CONSTANT R18, desc[UR4][R10.64+0x8] ;  /* 0x000008040a128981 */ /* 0x000ea2000c1e9900 */
[----:B---3--:R-:W-:-:S03]  /*0400*/  @!P0 LOP3.LUT R3, R3, R20, RZ, 0x3c, !PT ;  /* 0x0000001403038212 */ /* 0x008fc600078e3cff */
[----:B------:R-:W3:Y:S01]  /*0410*/  @P1 LDG.E.CONSTANT R20, desc[UR4][R10.64+0x24] ;  /* 0x000024040a141981 */ /* 0x000ee2000c1e9900 */
[----:B----4-:R-:W-:-:S03]  /*0420*/  @P1 LOP3.LUT R15, R15, R22, RZ, 0x3c, !PT ;  /* 0x000000160f0f1212 */ /* 0x010fc600078e3cff */
[----:B------:R-:W4:Y:S01]  /*0430*/  @P2 LDG.E.CONSTANT R22, desc[UR4][R10.64+0x38] ;  /* 0x000038040a162981 */ /* 0x000f22000c1e9900 */
[----:B------:R-:W-:-:S03]  /*0440*/  @P2 LOP3.LUT R15, R15, R26, RZ, 0x3c, !PT ;  /* 0x0000001a0f0f2212 */ /* 0x000fc600078e3cff */
[----:B------:R-:W4:Y:S01]  /*0450*/  @P4 LDG.E.CONSTANT R26, desc[UR4][R10.64+0x50] ;  /* 0x000050040a1a4981 */ /* 0x000f22000c1e9900 */
[----:B------:R-:W-:-:S03]  /*0460*/  @!P0 LOP3.LUT R4, R4, R21, RZ, 0x3c, !PT ;  /* 0x0000001504048212 */ /* 0x000fc600078e3cff */
[----:B------:R-:W4:Y:S01]  /*0470*/  @P1 LDG.E.CONSTANT R21, desc[UR4][R10.64+0x20] ;  /* 0x000020040a151981 */ /* 0x000f22000c1e9900 */
[----:B------:R-:W-:-:S03]  /*0480*/  @!P0 LOP3.LUT R2, R2, R23, RZ, 0x3c, !PT ;  /* 0x0000001702028212 */ /* 0x000fc600078e3cff */
[----:B------:R-:W4:Y:S01]  /*0490*/  @P2 LDG.E.CONSTANT R23, desc[UR4][R10.64+0x2c] ;  /* 0x00002c040a172981 */ /* 0x000f22000c1e9900 */
[----:B------:R-:W-:-:S03]  /*04a0*/  @P1 LOP3.LUT R4, R4, R25, RZ, 0x3c, !PT ;  /* 0x0000001904041212 */ /* 0x000fc600078e3cff */
[----:B------:R-:W4:Y:S01]  /*04b0*/  @P2 LDG.E.CONSTANT R25, desc[UR4][R10.64+0x34] ;  /* 0x000034040a192981 */ /* 0x000f22000c1e9900 */
[----:B--2---:R-:W-:-:S03]  /*04c0*/  @!P0 LOP3.LUT R5, R5, R18, RZ, 0x3c, !PT ;  /* 0x0000001205058212 */ /* 0x004fc600078e3cff */
[----:B------:R-:W2:Y:S01]  /*04d0*/  @P1 LDG.E.CONSTANT R18, desc[UR4][R10.64+0x1c] ;  /* 0x00001c040a121981 */ /* 0x000ea2000c1e9900 */
[----:B---3--:R-:W-:-:S03]  /*04e0*/  @P1 LOP3.LUT R3, R3, R20, RZ, 0x3c, !PT ;  /* 0x0000001403031212 */ /* 0x008fc600078e3cff */
[----:B------:R-:W3:Y:S01]  /*04f0*/  @P2 LDG.E.CONSTANT R20, desc[UR4][R10.64+0x30] ;  /* 0x000030040a142981 */ /* 0x000ee2000c1e9900 */
[----:B----4-:R-:W-:-:S03]  /*0500*/  @P2 LOP3.LUT R3, R3, R22, RZ, 0x3c, !PT ;  /* 0x0000001603032212 */ /* 0x010fc600078e3cff */
[----:B------:R-:W4:Y:S01]  /*0510*/  @P3 LDG.E.CONSTANT R22, desc[UR4][R10.64+0x4c] ;  /* 0x00004c040a163981 */ /* 0x000f22000c1e9900 */
[----:B------:R-:W-:-:S04]  /*0520*/  @P3 LOP3.LUT R15, R15, R28, RZ, 0x3c, !PT ;  /* 0x0000001c0f0f3212 */ /* 0x000fc800078e3cff */
[----:B------:R-:W-:Y:S02]  /*0530*/  @P4 LOP3.LUT R15, R15, R26, RZ, 0x3c, !PT ;  /* 0x0000001a0f0f4212 */ /* 0x000fe400078e3cff */
[----:B------:R-:W-:Y:S01]  /*0540*/  @P1 LOP3.LUT R2, R2, R21, RZ, 0x3c, !PT ;  /* 0x0000001502021212 */ /* 0x000fe200078e3cff */
[----:B------:R-:W4:Y:S04]  /*0550*/  @P5 LDG.E.CONSTANT R26, desc[UR4][R10.64+0x64] ;  /* 0x000064040a1a5981 */ /* 0x000f28000c1e9900 */
[----:B------:R-:W4:Y:S01]  /*0560*/  @P3 LDG.E.CONSTANT R21, desc[UR4][R10.64+0x40] ;  /* 0x000040040a153981 */ /* 0x000f22000c1e9900 */
[----:B------:R-:W-:Y:S02]  /*0570*/  @P2 LOP3.LUT R4, R4, R23, RZ, 0x3c, !PT ;  /* 0x0000001704042212 */ /* 0x000fe400078e3cff */
[----:B------:R-:W-:Y:S01]  /*0580*/  @P2 LOP3.LUT R2, R2, R25, RZ, 0x3c, !PT ;  /* 0x0000001902022212 */ /* 0x000fe200078e3cff */
[----:B------:R-:W4:Y:S04]  /*0590*/  @P3 LDG.E.CONSTANT R23, desc[UR4][R10.64+0x48] ;  /* 0x000048040a173981 */ /* 0x000f28000c1e9900 */
[----:B------:R-:W4:Y:S01]  /*05a0*/  @P4 LDG.E.CONSTANT R25, desc[UR4][R10.64+0x54] ;  /* 0x000054040a194981 */ /* 0x000f22000c1e9900 */
[----:B--2---:R-:W-:-:S03]  /*05b0*/  @P1 LOP3.LUT R5, R5, R18, RZ, 0x3c, !PT ;  /* 0x0000001205051212 */ /* 0x004fc600078e3cff */
[----:B------:R-:W2:Y:S01]  /*05c0*/  @P3 LDG.E.CONSTANT R18, desc[UR4][R10.64+0x44] ;  /* 0x000044040a123981 */ /* 0x000ea2000c1e9900 */
[----:B---3--:R-:W-:-:S03]  /*05d0*/  @P2 LOP3.LUT R5, R5, R20, RZ, 0x3c, !PT ;  /* 0x0000001405052212 */ /* 0x008fc600078e3cff */
[----:B------:R-:W3:Y:S01]  /*05e0*/  @P4 LDG.E.CONSTANT R20, desc[UR4][R10.64+0x58] ;  /* 0x000058040a144981 */ /* 0x000ee2000c1e9900 */
[----:B----4-:R-:W-:-:S03]  /*05f0*/  @P3 LOP3.LUT R3, R3, R22, RZ, 0x3c, !PT ;  /* 0x0000001603033212 */ /* 0x010fc600078e3cff */
[----:B------:R-:W4:Y:S01]  /*0600*/  @P4 LDG.E.CONSTANT R22, desc[UR4][R10.64+0x60] ;  /* 0x000060040a164981 */ /* 0x000f22000c1e9900 */
[----:B------:R-:W-:Y:S02]  /*0610*/  LOP3.LUT P0, RZ, R24, 0x80, RZ, 0xc0, !PT ;  /* 0x0000008018ff7812 */ /* 0x000fe4000780c0ff */
[----:B------:R-:W-:Y:S02]  /*0620*/  @P5 LOP3.LUT R15, R15, R26, RZ, 0x3c, !PT ;  /* 0x0000001a0f0f5212 */ /* 0x000fe400078e3cff */
[----:B------:R-:W4:Y:S01]  /*0630*/  @P6 LDG.E.CONSTANT R26, desc[UR4][R10.64+0x78] ;  /* 0x000078040a1a6981 */ /* 0x000f22000c1e9900 */
[----:B------:R-:W-:-:S03]  /*0640*/  @P3 LOP3.LUT R4, R4, R21, RZ, 0x3c, !PT ;  /* 0x0000001504043212 */ /* 0x000fc600078e3cff */
[----:B------:R-:W4:Y:S01]  /*0650*/  @P4 LDG.E.CONSTANT R21, desc[UR4][R10.64+0x5c] ;  /* 0x00005c040a154981 */ /* 0x000f22000c1e9900 */
[----:B------:R-:W-:-:S03]  /*0660*/  @P3 LOP3.LUT R2, R2, R23, RZ, 0x3c, !PT ;  /* 0x0000001702023212 */ /* 0x000fc600078e3cff */
[----:B------:R-:W4:Y:S01]  /*0670*/  @P5 LDG.E.CONSTANT R23, desc[UR4][R10.64+0x68] ;  /* 0x000068040a175981 */ /* 0x000f22000c1e9900 */
[----:B------:R-:W-:-:S03]  /*0680*/  @P4 LOP3.LUT R4, R4, R25, RZ, 0x3c, !PT ;  /* 0x0000001904044212 */ /* 0x000fc600078e3cff */
[----:B------:R-:W4:Y:S01]  /*0690*/  @P5 LDG.E.CONSTANT R25, desc[UR4][R10.64+0x70] ;  /* 0x000070040a195981 */ /* 0x000f22000c1e9900 */
[----:B--2---:R-:W-:-:S03]  /*06a0*/  @P3 LOP3.LUT R5, R5, R18, RZ, 0x3c, !PT ;  /* 0x0000001205053212 */ /* 0x004fc600078e3cff */
[----:B------:R-:W2:Y:S01]  /*06b0*/  @P5 LDG.E.CONSTANT R18, desc[UR4][R10.64+0x6c] ;  /* 0x00006c040a125981 */ /* 0x000ea2000c1e9900 */
[----:B---3--:R-:W-:-:S03]  /*06c0*/  @P4 LOP3.LUT R5, R5, R20, RZ, 0x3c, !PT ;  /* 0x0000001405054212 */ /* 0x008fc600078e3cff */
[----:B------:R-:W3:Y:S01]  /*06d0*/  @P5 LDG.E.CONSTANT R20, desc[UR4][R10.64+0x74] ;  /* 0x000074040a145981 */ /* 0x000ee2000c1e9900 */
[----:B----4-:R-:W-:-:S03]  /*06e0*/  @P4 LOP3.LUT R3, R3, R22, RZ, 0x3c, !PT ;  /* 0x0000001603034212 */ /* 0x010fc600078e3cff */
[----:B------:R-:W4:Y:S01]  /*06f0*/  @P0 LDG.E.CONSTANT R22, desc[UR4][R10.64+0x8c] ;  /* 0x00008c040a160981 */ /* 0x000f22000c1e9900 */
[----:B------:R-:W-:-:S03]  /*0700*/  @P6 LOP3.LUT R15, R15, R26, RZ, 0x3c, !PT ;  /* 0x0000001a0f0f6212 */ /* 0x000fc600078e3cff */
        /* <DEDUP_REMOVED lines=13> */
[----:B------:R-:W-:Y:S02]  /*07e0*/  @P6 LOP3.LUT R4, R4, R27, RZ, 0x3c, !PT ;  /* 0x0000001b04046212 */ /* 0x000fe400078e3cff */
[----:B------:R-:W-:Y:S02]  /*07f0*/  @P6 LOP3.LUT R2, R2, R21, RZ, 0x3c, !PT ;  /* 0x0000001502026212 */ /* 0x000fe400078e3cff */
[----:B------:R-:W-:Y:S02]  /*0800*/  @P0 LOP3.LUT R4, R4, R23, RZ, 0x3c, !PT ;  /* 0x0000001704040212 */ /* 0x000fe400078e3cff */
[----:B------:R-:W-:Y:S02]  /*0810*/  @P0 LOP3.LUT R2, R2, R25, RZ, 0x3c, !PT ;  /* 0x0000001902020212 */ /* 0x000fe400078e3cff */
[----:B--2---:R-:W-:Y:S02]  /*0820*/  @P6 LOP3.LUT R5, R5, R18, RZ, 0x3c, !PT ;  /* 0x0000001205056212 */ /* 0x004fe400078e3cff */
[----:B---3--:R-:W-:-:S02]  /*0830*/  @P6 LOP3.LUT R3, R3, R20, RZ, 0x3c, !PT ;  /* 0x0000001403036212 */ /* 0x008fc400078e3cff */
[----:B----4-:R-:W-:Y:S02]  /*0840*/  @P0 LOP3.LUT R5, R5, R22, RZ, 0x3c, !PT ;  /* 0x0000001605050212 */ /* 0x010fe400078e3cff */
[----:B------:R-:W-:Y:S02]  /*0850*/  @P0 LOP3.LUT R3, R3, R26, RZ, 0x3c, !PT ;  /* 0x0000001a03030212 */ /* 0x000fe400078e3cff */
[----:B------:R-:W-:-:S13]  /*0860*/  R2P PR, R24.B1, 0x7f ;  /* 0x0000007f18007804 */ /* 0x000fda0000001000 */
[----:B------:R-:W2:Y:S04]  /*0870*/  @P0 LDG.E.CONSTANT R18, desc[UR4][R10.64+0xa0] ;  /* 0x0000a0040a120981 */ /* 0x000ea8000c1e9900 */
[----:B------:R-:W3:Y:S04]  /*0880*/  @P1 LDG.E.CONSTANT R22, desc[UR4][R10.64+0xb4] ;  /* 0x0000b4040a161981 */ /* 0x000ee8000c1e9900 */
[----:B------:R-:W4:Y:S04]  /*0890*/  @P2 LDG.E.CONSTANT R26, desc[UR4][R10.64+0xc8] ;  /* 0x0000c8040a1a2981 */ /* 0x000f28000c1e9900 */
[----:B------:R-:W4:Y:S04]  /*08a0*/  @P3 LDG.E.CONSTANT R28, desc[UR4][R10.64+0xdc] ;  /* 0x0000dc040a1c3981 */ /* 0x000f28000c1e9900 */
[----:B------:R-:W4:Y:S04]  /*08b0*/  @P0 LDG.E.CONSTANT R23, desc[UR4][R10.64+0xa4] ;  /* 0x0000a4040a170981 */ /* 0x000f28000c1e9900 */
[----:B------:R-:W4:Y:S04]  /*08c0*/  @P0 LDG.E.CONSTANT R20, desc[UR4][R10.64+0xa8] ;  /* 0x0000a8040a140981 */ /* 0x000f28000c1e9900 */
[----:B------:R-:W4:Y:S04]  /*08d0*/  @P4 LDG.E.CONSTANT R25, desc[UR4][R10.64+0xf0] ;  /* 0x0000f0040a194981 */ /* 0x000f28000c1e9900 */
        /* <DEDUP_REMOVED lines=21> */
[----:B------:R-:W-:Y:S02]  /*0a30*/  LOP3.LUT P0, RZ, R24, 0x8000, RZ, 0xc0, !PT ;  /* 0x0000800018ff7812 */ /* 0x000fe4000780c0ff */
[----:B----4-:R-:W-:Y:S01]  /*0a40*/  @P5 LOP3.LUT R15, R15, R26, RZ, 0x3c, !PT ;  /* 0x0000001a0f0f5212 */ /* 0x010fe200078e3cff */
[----:B------:R-:W4:Y:S04]  /*0a50*/  @P3 LDG.E.CONSTANT R24, desc[UR4][R10.64+0xe4] ;  /* 0x0000e4040a183981 */ /* 0x000f28000c1e9900 */
[----:B------:R-:W2:Y:S01]  /*0a60*/  @P6 LDG.E.CONSTANT R26, desc[UR4][R10.64+0x118] ;  /* 0x000118040a1a6981 */ /* 0x000ea2000c1e9900 */
        /* <DEDUP_REMOVED lines=8> */
[----:B---3--:R-:W-:-:S03]  /*0af0*/  @P2 LOP3.LUT R3, R3, R22, RZ, 0x3c, !PT ;  /* 0x0000001603032212 */ /* 0x008fc600078e3cff */
[----:B------:R-:W3:Y:S01]  /*0b00*/  @P4 LDG.E.CONSTANT R22, desc[UR4][R10.64+0x100] ;  /* 0x000100040a164981 */ /* 0x000ee2000c1e9900 */
[----:B--2---:R-:W-:-:S03]  /*0b10*/  @P6 LOP3.LUT R15, R15, R26, RZ, 0x3c, !PT ;  /* 0x0000001a0f0f6212 */ /* 0x004fc600078e3cff */
[----:B------:R-:W2:Y:S01]  /*0b20*/  @P0 LDG.E.CONSTANT R26, desc[UR4][R10.64+0x12c] ;  /* 0x00012c040a1a0981 */ /* 0x000ea2000c1e9900 */
[----:B----4-:R-:W-:-:S03]  /*0b30*/  @P2 LOP3.LUT R2, R2, R23, RZ, 0x3c, !PT ;  /* 0x0000001702022212 */ /* 0x010fc600078e3cff */
[----:B------:R-:W4:Y:S01]  /*0b40*/  @P4 LDG.E.CONSTANT R23, desc[UR4][R10.64+0xfc] ;  /* 0x0000fc040a174981 */ /* 0x000f22000c1e9900 */
[----:B------:R-:W-:-:S03]  /*0b50*/  @P2 LOP3.LUT R5, R5, R20, RZ, 0x3c, !PT ;  /* 0x0000001405052212 */ /* 0x000fc600078e3cff */
[----:B------:R-:W4:Y:S01]  /*0b60*/  @P4 LDG.E.CONSTANT R20, desc[UR4][R10.64+0xf8] ;  /* 0x0000f8040a144981 */ /* 0x000f22000c1e9900 */
[----:B------:R-:W-:Y:S02]  /*0b70*/  @P3 LOP3.LUT R2, R2, R27, RZ, 0x3c, !PT ;  /* 0x0000001b02023212 */ /* 0x000fe400078e3cff */
[----:B------:R-:W-:Y:S01]  /*0b80*/  @P3 LOP3.LUT R4, R4, R25, RZ, 0x3c, !PT ;  /* 0x0000001904043212 */ /* 0x000fe200078e3cff */
[----:B------:R-:W4:Y:S01]  /*0b90*/  @P5 LDG.E.CONSTANT R27, desc[UR4][R10.64+0x110] ;  /* 0x000110040a1b5981 */ /* 0x000f22000c1e9900 */
[----:B------:R-:W-:-:S03]  /*0ba0*/  @P3 LOP3.LUT R5, R5, R24, RZ, 0x3c, !PT ;  /* 0x0000001805053212 */ /* 0x000fc600078e3cff */
[----:B------:R-:W4:Y:S04]  /*0bb0*/  @P5 LDG.E.CONSTANT R25, desc[UR4][R10.64+0x108] ;  /* 0x000108040a195981 */ /* 0x000f28000c1e9900 */
        /* <DEDUP_REMOVED lines=19> */
[----:B------:R-:W-:-:S05]  /*0cf0*/  VIADD R19, R19, 0x10 ;  /* 0x0000001013137836 */ /* 0x000fca0000000000 */
[----:B------:R-:W-:Y:S02]  /*0d00*/  ISETP.NE.AND P1, PT, R19, 0x20, PT ;  /* 0x000000201300780c */ /* 0x000fe40003f25270 */
[----:B------:R-:W-:Y:S02]  /*0d10*/  @P5 LOP3.LUT R3, R3, R18, RZ, 0x3c, !PT ;  /* 0x0000001203035212 */ /* 0x000fe400078e3cff */
[----:B------:R-:W-:Y:S02]  /*0d20*/  @P6 LOP3.LUT R4, R4, R21, RZ, 0x3c, !PT ;  /* 0x0000001504046212 */ /* 0x000fe400078e3cff */
[----:B---3--:R-:W-:-:S04]  /*0d30*/  @P6 LOP3.LUT R3, R3, R22, RZ, 0x3c, !PT ;  /* 0x0000001603036212 */ /* 0x008fc800078e3cff */
[----:B--2---:R-:W-:Y:S02]  /*0d40*/  @P0 LOP3.LUT R3, R3, R26, RZ, 0x3c, !PT ;  /* 0x0000001a03030212 */ /* 0x004fe400078e3cff */
[----:B----4-:R-:W-:Y:S02]  /*0d50*/  @P6 LOP3.LUT R2, R2, R23, RZ, 0x3c, !PT ;  /* 0x0000001702026212 */ /* 0x010fe400078e3cff */
[----:B------:R-:W-:Y:S02]  /*0d60*/  @P6 LOP3.LUT R5, R5, R20, RZ, 0x3c, !PT ;  /* 0x0000001405056212 */ /* 0x000fe400078e3cff */
[----:B------:R-:W-:Y:S02]  /*0d70*/  @P0 LOP3.LUT R2, R2, R27, RZ, 0x3c, !PT ;  /* 0x0000001b02020212 */ /* 0x000fe400078e3cff */
[----:B------:R-:W-:Y:S02]  /*0d80*/  @P0 LOP3.LUT R4, R4, R25, RZ, 0x3c, !PT ;  /* 0x0000001904040212 */ /* 0x000fe400078e3cff */
[----:B------:R-:W-:Y:S01]  /*0d90*/  @P0 LOP3.LUT R5, R5, R24, RZ, 0x3c, !PT ;  /* 0x0000001805050212 */ /* 0x000fe200078e3cff */
[----:B------:R-:W-:Y:S06]  /*0da0*/  @P1 BRA `(.L_x_40) ;  /* 0xfffffff400481947 */ /* 0x000fec000383ffff */
[----:B------:R-:W-:-:S05]  /*0db0*/  VIADD R17, R17, 0x1 ;  /* 0x0000000111117836 */ /* 0x000fca0000000000 */
[----:B------:R-:W-:-:S13]  /*0dc0*/  ISETP.NE.AND P0, PT, R17, 0x5, PT ;  /* 0x000000051100780c */ /* 0x000fda0003f05270 */
[----:B------:R-:W-:Y:S05]  /*0dd0*/  @P0 BRA `(.L_x_41) ;  /* 0xfffffff400300947 */ /* 0x000fea000383ffff */
[----:B------:R1:W-:Y:S01]  /*0de0*/  STG.E.64 desc[UR4][R6.64+0x8], R4 ;  /* 0x0000080406007986 */ /* 0x0003e2000c101b04 */
[----:B------:R-:W-:Y:S01]  /*0df0*/  VIADD R14, R14, 0x1 ;  /* 0x000000010e0e7836 */ /* 0x000fe20000000000 */
[----:B------:R-:W-:Y:S02]  /*0e00*/  LOP3.LUT R11, R13, 0x3, RZ, 0xc0, !PT ;  /* 0x000000030d0b7812 */ /* 0x000fe400078ec0ff */
[----:B------:R1:W-:Y:S02]  /*0e10*/  STG.E.64 desc[UR4][R6.64+0x10], R2 ;  /* 0x0000100206007986 */ /* 0x0003e4000c101b04 */
[----:B------:R-:W-:Y:S02]  /*0e20*/  ISETP.GE.U32.AND P0, PT, R14, R11, PT ;  /* 0x0000000b0e00720c */ /* 0x000fe40003f06070 */
[----:B------:R1:W-:Y:S11]  /*0e30*/  STG.E desc[UR4][R6.64+0x4], R15 ;  /* 0x0000040f06007986 */ /* 0x0003f6000c101904 */
[----:B------:R-:W-:Y:S05]  /*0e40*/  @!P0 BRA `(.L_x_42) ;  /* 0xfffffff400048947 */ /* 0x000fea000383ffff */
.L_x_39:
[----:B------:R-:W-:Y:S05]  /*0e50*/  BSYNC.RECONVERGENT B1 ;  /* 0x0000000000017941 */ /* 0x000fea0003800200 */
.L_x_38:
[C---:B------:R-:W-:Y:S01]  /*0e60*/  ISETP.GT.U32.AND P0, PT, R13.reuse, 0x3, PT ;  /* 0x000000030d00780c */ /* 0x040fe20003f04070 */
[----:B------:R-:W-:Y:S01]  /*0e70*/  VIADD R12, R12, 0x1 ;  /* 0x000000010c0c7836 */ /* 0x000fe20000000000 */
[--C-:B------:R-:W-:Y:S02]  /*0e80*/  SHF.R.U64 R13, R13, 0x2, R0.reuse ;  /* 0x000000020d0d7819 */ /* 0x100fe40000001200 */
[----:B------:R-:W-:Y:S02]  /*0e90*/  ISETP.GT.U32.AND.EX P0, PT, R0, RZ, PT, P0 ;  /* 0x000000ff0000720c */ /* 0x000fe40003f04100 */
[----:B------:R-:W-:-:S11]  /*0ea0*/  SHF.R.U32.HI R0, RZ, 0x2, R0 ;  /* 0x00000002ff007819 */ /* 0x000fd60000011600 */
[----:B------:R-:W-:Y:S05]  /*0eb0*/  @P0 BRA `(.L_x_43) ;  /* 0xfffffff000c80947 */ /* 0x000fea000383ffff */
.L_x_37:
[----:B------:R-:W-:Y:S05]  /*0ec0*/  BSYNC.RECONVERGENT B0 ;  /* 0x0000000000007941 */ /* 0x000fea0003800200 */
.L_x_36:
[----:B------:R-:W-:Y:S04]  /*0ed0*/  STG.E.64 desc[UR4][R6.64+0x18], RZ ;  /* 0x000018ff06007986 */ /* 0x000fe8000c101b04 */
[----:B------:R-:W-:Y:S04]  /*0ee0*/  STG.E desc[UR4][R6.64+0x20], RZ ;  /* 0x000020ff06007986 */ /* 0x000fe8000c101904 */
[----:B------:R-:W-:Y:S01]  /*0ef0*/  STG.E.64 desc[UR4][R6.64+0x28], RZ ;  /* 0x000028ff06007986 */ /* 0x000fe2000c101b04 */
[----:B------:R-:W-:Y:S05]  /*0f00*/  EXIT ;  /* 0x000000000000794d */ /* 0x000fea0003800000 */
.L_x_44:
        /* <DEDUP_REMOVED lines=15> */
.L_x_84:


//--------------------- .text.batch_select_actions --------------------------
	.section	.text.batch_select_actions,"ax",@progbits
	.align	128
        .global         batch_select_actions
        .type           batch_select_actions,@function
        .size           batch_select_actions,(.L_x_85 - batch_select_actions)
        .other          batch_select_actions,@"STO_CUDA_ENTRY STV_DEFAULT"
batch_select_actions:
.text.batch_select_actions:
        /* <DEDUP_REMOVED lines=10> */
[----:B------:R-:W2:Y:S06]  /*00a0*/  LDCU UR6, c[0x0][0x3a0] ;  /* 0x00007400ff0677ac */ /* 0x000eac0008000800 */
[----:B------:R-:W3:Y:S01]  /*00b0*/  LDC.64 R20, c[0x0][0x388] ;  /* 0x0000e200ff147b82 */ /* 0x000ee20000000a00 */
[----:B0-----:R-:W-:-:S05]  /*00c0*/  IMAD.WIDE R2, R0, 0x30, R2 ;  /* 0x0000003000027825 */ /* 0x001fca00078e0202 */
[----:B-1----:R-:W4:Y:S04]  /*00d0*/  LDG.E.64 R16, desc[UR4][R2.64] ;  /* 0x0000000402107981 */ /* 0x002f28000c1e1b00 */
[----:B------:R-:W2:Y:S04]  /*00e0*/  LDG.E.64 R14, desc[UR4][R2.64+0x10] ;  /* 0x00001004020e7981 */ /* 0x000ea8000c1e1b00 */
[----:B------:R0:W5:Y:S04]  /*00f0*/  LDG.E R19, desc[UR4][R2.64+0x20] ;  /* 0x0000200402137981 */ /* 0x000168000c1e1900 */
[----:B------:R0:W5:Y:S04]  /*0100*/  LDG.E.64 R6, desc[UR4][R2.64+0x28] ;  /* 0x0000280402067981 */ /* 0x000168000c1e1b00 */
[----:B------:R0:W5:Y:S04]  /*0110*/  LDG.E.64 R4, desc[UR4][R2.64+0x8] ;  /* 0x0000080402047981 */ /* 0x000168000c1e1b00 */
[----:B------:R0:W5:Y:S01]  /*0120*/  LDG.E.64 R8, desc[UR4][R2.64+0x18] ;  /* 0x0000180402087981 */ /* 0x000162000c1e1b00 */
[----:B------:R-:W-:Y:S01]  /*0130*/  IMAD.MOV.U32 R13, RZ, RZ, 0x2f800000 ;  /* 0x2f800000ff0d7424 */ /* 0x000fe200078e00ff */
[----:B------:R-:W-:Y:S01]  /*0140*/  BSSY.RECONVERGENT B0, `(.L_x_45) ;  /* 0x0000065000007945 */ /* 0x000fe20003800200 */
[----:B---3--:R-:W-:Y:S01]  /*0150*/  IMAD.WIDE R22, R0, 0x4, R20 ;  /* 0x0000000400167825 */ /* 0x008fe200078e0214 */
[----:B----4-:R-:W-:-:S04]  /*0160*/  SHF.R.U32.HI R10, RZ, 0x2, R17 ;  /* 0x00000002ff0a7819 */ /* 0x010fc80000011611 */
[----:B------:R-:W-:Y:S01]  /*0170*/  LOP3.LUT R10, R10, R17, RZ, 0x3c, !PT ;  /* 0x000000110a0a7212 */ /* 0x000fe200078e3cff */
[----:B--2---:R-:W-:-:S04]  /*0180*/  IMAD.SHL.U32 R12, R15, 0x10, RZ ;  /* 0x000000100f0c7824 */ /* 0x004fc800078e00ff */
[----:B------:R-:W-:-:S05]  /*0190*/  IMAD.SHL.U32 R11, R10, 0x2, RZ ;  /* 0x000000020a0b7824 */ /* 0x000fca00078e00ff */
[----:B------:R-:W-:Y:S01]  /*01a0*/  LOP3.LUT R11, R15, R12, R11, 0x96, !PT ;  /* 0x0000000c0f0b7212 */ /* 0x000fe200078e960b */
[----:B------:R-:W-:-:S03]  /*01b0*/  VIADD R12, R16, 0x587c5 ;  /* 0x000587c5100c7836 */ /* 0x000fc60000000000 */
[----:B------:R-:W-:-:S05]  /*01c0*/  LOP3.LUT R10, R11, R10, RZ, 0x3c, !PT ;  /* 0x0000000a0b0a7212 */ /* 0x000fca00078e3cff */
[----:B------:R-:W-:-:S05]  /*01d0*/  IMAD.IADD R11, R10, 0x1, R12 ;  /* 0x000000010a0b7824 */ /* 0x000fca00078e020c */
[----:B------:R-:W-:-:S05]  /*01e0*/  I2FP.F32.U32 R18, R11 ;  /* 0x0000000b00127245 */ /* 0x000fca0000201000 */
[----:B------:R-:W-:-:S05]  /*01f0*/  FFMA R18, R18, R13, 1.1641532182693481445e-10 ;  /* 0x2f00000012127423 */ /* 0x000fca000000000d */
[----:B------:R-:W-:-:S13]  /*0200*/  FSETP.GEU.AND P0, PT, R18, UR6, PT ;  /* 0x0000000612007c0b */ /* 0x000fda000bf0e000 */
[----:B0-----:R-:W-:Y:S05]  /*0210*/  @P0 BRA `(.L_x_46) ;  /* 0x0000000000440947 */ /* 0x001fea0003800000 */
[----:B-----5:R-:W-:-:S04]  /*0220*/  SHF.R.U32.HI R11, RZ, 0x2, R4 ;  /* 0x00000002ff0b7819 */ /* 0x020fc80000011604 */
[----:B------:R-:W-:Y:S01]  /*0230*/  LOP3.LUT R11, R11, R4, RZ, 0x3c, !PT ;  /* 0x000000040b0b7212 */ /* 0x000fe200078e3cff */
[----:B------:R-:W-:-:S04]  /*0240*/  IMAD.SHL.U32 R4, R10, 0x10, RZ ;  /* 0x000000100a047824 */ /* 0x000fc800078e00ff */
[----:B------:R-:W-:-:S05]  /*0250*/  IMAD.SHL.U32 R12, R11, 0x2, RZ ;  /* 0x000000020b0c7824 */ /* 0x000fca00078e00ff */
[----:B------:R-:W-:Y:S01]  /*0260*/  LOP3.LUT R11, R11, R12, R4, 0x96, !PT ;  /* 0x0000000c0b0b7212 */ /* 0x000fe200078e9604 */
[----:B------:R-:W-:-:S03]  /*0270*/  VIADD R12, R16, 0xb0f8a ;  /* 0x000b0f8a100c7836 */ /* 0x000fc60000000000 */
[----:B------:R-:W-:-:S05]  /*0280*/  LOP3.LUT R11, R11, R10, RZ, 0x3c, !PT ;  /* 0x0000000a0b0b7212 */ /* 0x000fca00078e3cff */
[----:B------:R-:W-:-:S05]  /*0290*/  IMAD.IADD R4, R11, 0x1, R12 ;  /* 0x000000010b047824 */ /* 0x000fca00078e020c */
[----:B------:R-:W-:-:S05]  /*02a0*/  I2FP.F32.U32 R4, R4 ;  /* 0x0000000400047245 */ /* 0x000fca0000201000 */
[----:B------:R-:W-:-:S04]  /*02b0*/  FFMA R4, R4, R13, 1.1641532182693481445e-10 ;  /* 0x2f00000004047423 */ /* 0x000fc8000000000d */
[----:B------:R-:W-:-:S06]  /*02c0*/  FMUL R4, R4, 16 ;  /* 0x4180000004047820 */ /* 0x000fcc0000400000 */
[----:B------:R-:W0:Y:S02]  /*02d0*/  F2I.TRUNC.NTZ R4, R4 ;  /* 0x0000000400047305 */ /* 0x000e24000020f100 */
[----:B0-----:R-:W-:-:S04]  /*02e0*/  SHF.R.S32.HI R13, RZ, 0x1f, R4 ;  /* 0x0000001fff0d7819 */ /* 0x001fc80000011404 */
[----:B------:R-:W-:-:S04]  /*02f0*/  LEA.HI R13, R13, R4, RZ, 0x4 ;  /* 0x000000040d0d7211 */ /* 0x000fc800078f20ff */
[----:B------:R-:W-:-:S05]  /*0300*/  LOP3.LUT R13, R13, 0xfffffff0, RZ, 0xc0, !PT ;  /* 0xfffffff00d0d7812 */ /* 0x000fca00078ec0ff */
[----:B------:R-:W-:Y:S01]  /*0310*/  IMAD.IADD R21, R4, 0x1, -R13 ;  /* 0x0000000104157824 */ /* 0x000fe200078e0a0d */
[----:B------:R-:W-:Y:S06]  /*0320*/  BRA `(.L_x_47) ;  /* 0x0000000400187947 */ /* 0x000fec0003800000 */
.L_x_46:
[----:B------:R-:W2:Y:S01]  /*0330*/  LDG.E.CONSTANT R22, desc[UR4][R22.64] ;  /* 0x0000000416167981 */ /* 0x000ea2000c1e9900 */
[----:B------:R-:W0:Y:S01]  /*0340*/  LDC.64 R16, c[0x0][0x380] ;  /* 0x0000e000ff107b82 */ /* 0x000e220000000a00 */
[----:B--2---:R-:W-:-:S04]  /*0350*/  IMAD.SHL.U32 R11, R22, 0x10, RZ ;  /* 0x00000010160b7824 */ /* 0x004fc800078e00ff */
[----:B0-----:R-:W-:-:S05]  /*0360*/  IMAD.WIDE R16, R11, 0x4, R16 ;  /* 0x000000040b107825 */ /* 0x001fca00078e0210 */
[----:B------:R-:W2:Y:S04]  /*0370*/  LDG.E.CONSTANT R20, desc[UR4][R16.64] ;  /* 0x0000000410147981 */ /* 0x000ea8000c1e9900 */
[----:B------:R-:W3:Y:S04]  /*0380*/  LDG.E.CONSTANT R27, desc[UR4][R16.64+0x4] ;  /* 0x00000404101b7981 */ /* 0x000ee8000c1e9900 */
[----:B------:R-:W4:Y:S04]  /*0390*/  LDG.E.CONSTANT R29, desc[UR4][R16.64+0x8] ;  /* 0x00000804101d7981 */ /* 0x000f28000c1e9900 */
[----:B------:R-:W4:Y:S04]  /*03a0*/  LDG.E.CONSTANT R25, desc[UR4][R16.64+0xc] ;  /* 0x00000c0410197981 */ /* 0x000f28000c1e9900 */
[----:B------:R-:W4:Y:S04]  /*03b0*/  LDG.E.CONSTANT R24, desc[UR4][R16.64+0x10] ;  /* 0x0000100410187981 */ /* 0x000f28000c1e9900 */
[----:B------:R-:W4:Y:S04]  /*03c0*/  LDG.E.CONSTANT R21, desc[UR4][R16.64+0x14] ;  /* 0x0000140410157981 */ /* 0x000f28000c1e9900 */
[----:B------:R-:W4:Y:S04]  /*03d0*/  LDG.E.CONSTANT R11, desc[UR4][R16.64+0x18] ;  /* 0x00001804100b7981 */ /* 0x000f28000c1e9900 */
[----:B------:R-:W4:Y:S04]  /*03e0*/  LDG.E.CONSTANT R13, desc[UR4][R16.64+0x1c] ;  /* 0x00001c04100d7981 */ /* 0x000f28000c1e9900 */
[----:B------:R-:W4:Y:S04]  /*03f0*/  LDG.E.CONSTANT R18, desc[UR4][R16.64+0x20] ;  /* 0x0000200410127981 */ /* 0x000f28000c1e9900 */
[----:B------:R-:W4:Y:S01]  /*0400*/  LDG.E.CONSTANT R23, desc[UR4][R16.64+0x28] ;  /* 0x0000280410177981 */ /* 0x000f22000c1e9900 */
[----:B--2---:R-:W-:-:S03]  /*0410*/  FMNMX R22, R20, -1.00000001504746621988e+30, !PT ;  /* 0xf149f2ca14167809 */ /* 0x004fc60007800000 */
[----:B------:R-:W2:Y:S01]  /*0420*/  LDG.E.CONSTANT R20, desc[UR4][R16.64+0x24] ;  /* 0x0000240410147981 */ /* 0x000ea2000c1e9900 */
[----:B---3--:R-:W-:-:S04]  /*0430*/  FSETP.GT.AND P0, PT, R27, R22, PT ;  /* 0x000000161b00720b */ /* 0x008fc80003f04000 */
[----:B------:R-:W-:-:S04]  /*0440*/  FSEL R22, R27, R22, P0 ;  /* 0x000000161b167208 */ /* 0x000fc80000000000 */
[----:B----4-:R-:W-:-:S04]  /*0450*/  FSETP.GT.AND P2, PT, R29, R22, PT ;  /* 0x000000161d00720b */ /* 0x010fc80003f44000 */
[----:B------:R-:W-:Y:S02]  /*0460*/  FSEL R26, R29, R22, P2 ;  /* 0x000000161d1a7208 */ /* 0x000fe40001000000 */
[----:B------:R-:W3:Y:S02]  /*0470*/  LDG.E.CONSTANT R22, desc[UR4][R16.64+0x2c] ;  /* 0x00002c0410167981 */ /* 0x000ee4000c1e9900 */
[----:B------:R-:W-:-:S04]  /*0480*/  FSETP.GT.AND P6, PT, R25, R26, PT ;  /* 0x0000001a1900720b */ /* 0x000fc80003fc4000 */
[----:B------:R-:W-:Y:S02]  /*0490*/  FSEL R27, R25, R26, P6 ;  /* 0x0000001a191b7208 */ /* 0x000fe40003000000 */
[----:B------:R-:W4:Y:S02]  /*04a0*/  LDG.E.CONSTANT R25, desc[UR4][R16.64+0x30] ;  /* 0x0000300410197981 */ /* 0x000f24000c1e9900 */
[----:B------:R-:W-:-:S04]  /*04b0*/  FSETP.GT.AND P5, PT, R24, R27, PT ;  /* 0x0000001b1800720b */ /* 0x000fc80003fa4000 */
[----:B------:R-:W-:Y:S02]  /*04c0*/  FSEL R26, R24, R27, P5 ;  /* 0x0000001b181a7208 */ /* 0x000fe40002800000 */
[----:B------:R-:W4:Y:S02]  /*04d0*/  LDG.E.CONSTANT R24, desc[UR4][R16.64+0x34] ;  /* 0x0000340410187981 */ /* 0x000f24000c1e9900 */
[----:B------:R-:W-:-:S04]  /*04e0*/  FSETP.GT.AND P4, PT, R21, R26, PT ;  /* 0x0000001a1500720b */ /* 0x000fc80003f84000 */
[----:B------:R-:W-:Y:S02]  /*04f0*/  FSEL R28, R21, R26, P4 ;  /* 0x0000001a151c7208 */ /* 0x000fe40002000000 */
[----:B------:R-:W4:Y:S04]  /*0500*/  LDG.E.CONSTANT R21, desc[UR4][R16.64+0x38] ;  /* 0x0000380410157981 */ /* 0x000f28000c1e9900 */
[----:B------:R-:W4:Y:S01]  /*0510*/  LDG.E.CONSTANT R26, desc[UR4][R16.64+0x3c] ;  /* 0x00003c04101a7981 */ /* 0x000f22000c1e9900 */
[----:B------:R-:W-:-:S04]  /*0520*/  FSETP.GT.AND P1, PT, R11, R28, PT ;  /* 0x0000001c0b00720b */ /* 0x000fc80003f24000 */
[----:B------:R-:W-:-:S04]  /*0530*/  FSEL R28, R11, R28, P1 ;  /* 0x0000001c0b1c7208 */ /* 0x000fc80000800000 */
[----:B------:R-:W-:-:S04]  /*0540*/  FSETP.GT.AND P3, PT, R13, R28, PT ;  /* 0x0000001c0d00720b */ /* 0x000fc80003f64000 */
[----:B------:R-:W-:Y:S02]  /*0550*/  FSEL R13, R13, R28, P3 ;  /* 0x0000001c0d0d7208 */ /* 0x000fe40001800000 */
[----:B------:R-:W-:Y:S02]  /*0560*/  SEL R11, RZ, 0x1, !P0 ;  /* 0x00000001ff0b7807 */ /* 0x000fe40004000000 */
[----:B------:R-:W-:-:S04]  /*0570*/  FSETP.GT.AND P0, PT, R18, R13, PT ;  /* 0x0000000d1200720b */ /* 0x000fc80003f04000 */
[----:B------:R-:W-:Y:S02]  /*0580*/  FSEL R13, R18, R13, P0 ;  /* 0x0000000d120d7208 */ /* 0x000fe40000000000 */
[----:B------:R-:W-:-:S04]  /*0590*/  SEL R11, R11, 0x2, !P2 ;  /* 0x000000020b0b7807 */ /* 0x000fc80005000000 */
[----:B------:R-:W-:-:S04]  /*05a0*/  SEL R11, R11, 0x3, !P6 ;  /* 0x000000030b0b7807 */ /* 0x000fc80007000000 */
[----:B------:R-:W-:-:S04]  /*05b0*/  SEL R11, R11, 0x4, !P5 ;  /* 0x000000040b0b7807 */ /* 0x000fc80006800000 */
[----:B------:R-:W-:-:S04]  /*05c0*/  SEL R11, R11, 0x5, !P4 ;  /* 0x000000050b0b7807 */ /* 0x000fc80006000000 */
[----:B------:R-:W-:-:S04]  /*05d0*/  SEL R11, R11, 0x6, !P1 ;  /* 0x000000060b0b7807 */ /* 0x000fc80004800000 */
[----:B------:R-:W-:-:S04]  /*05e0*/  SEL R11, R11, 0x7, !P3 ;  /* 0x000000070b0b7807 */ /* 0x000fc80005800000 */
[----:B------:R-:W-:Y:S02]  /*05f0*/  SEL R11, R11, 0x8, !P0 ;  /* 0x000000080b0b7807 */ /* 0x000fe40004000000 */
[----:B--2---:R-:W-:-:S04]  /*0600*/  FSETP.GT.AND P2, PT, R20, R13, PT ;  /* 0x0000000d1400720b */ /* 0x004fc80003f44000 */
[----:B------:R-:W-:-:S04]  /*0610*/  FSEL R20, R20, R13, P2 ;  /* 0x0000000d14147208 */ /* 0x000fc80001000000 */
[----:B------:R-:W-:-:S04]  /*0620*/  FSETP.GT.AND P6, PT, R23, R20, PT ;  /* 0x000000141700720b */ /* 0x000fc80003fc4000 */
[----:B------:R-:W-:-:S04]  /*0630*/  FSEL R23, R23, R20, P6 ;  /* 0x0000001417177208 */ /* 0x000fc80003000000 */
[----:B---3--:R-:W-:-:S04]  /*0640*/  FSETP.GT.AND P4, PT, R22, R23, PT ;  /* 0x000000171600720b */ /* 0x008fc80003f84000 */
[----:B------:R-:W-:-:S04]  /*0650*/  FSEL R22, R22, R23, P4 ;  /* 0x0000001716167208 */ /* 0x000fc80002000000 */
[-C--:B----4-:R-:W-:Y:S02]  /*0660*/  FSETP.GT.AND P1, PT, R25, R22.reuse, PT ;  /* 0x000000161900720b */ /* 0x090fe40003f24000 */
[----:B------:R-:W-:Y:S02]  /*0670*/  SEL R11, R11, 0x9, !P2 ;  /* 0x000000090b0b7807 */ /* 0x000fe40005000000 */
[----:B------:R-:W-:Y:S02]  /*0680*/  FSEL R25, R25, R22, P1 ;  /* 0x0000001619197208 */ /* 0x000fe40000800000 */
[----:B------:R-:W-:Y:S02]  /*0690*/  SEL R11, R11, 0xa, !P6 ;  /* 0x0000000a0b0b7807 */ /* 0x000fe40007000000 */
[----:B------:R-:W-:Y:S02]  /*06a0*/  FSETP.GT.AND P0, PT, R24, R25, PT ;  /* 0x000000191800720b */ /* 0x000fe40003f04000 */
[----:B------:R-:W-:-:S02]  /*06b0*/  SEL R11, R11, 0xb, !P4 ;  /* 0x0000000b0b0b7807 */ /* 0x000fc40006000000 */
[----:B------:R-:W-:Y:S02]  /*06c0*/  FSEL R24, R24, R25, P0 ;  /* 0x0000001918187208 */ /* 0x000fe40000000000 */
[----:B------:R-:W-:Y:S02]  /*06d0*/  SEL R11, R11, 0xc, !P1 ;  /* 0x0000000c0b0b7807 */ /* 0x000fe40004800000 */
[-C--:B------:R-:W-:Y:S02]  /*06e0*/  FSETP.GT.AND P2, PT, R21, R24.reuse, PT ;  /* 0x000000181500720b */ /* 0x080fe40003f44000 */
[----:B------:R-:W-:Y:S02]  /*06f0*/  SEL R13, R11, 0xd, !P0 ;  /* 0x0000000d0b0d7807 */ /* 0x000fe40004000000 */
[----:B------:R-:W-:Y:S01]  /*0700*/  FSEL R21, R21, R24, P2 ;  /* 0x0000001815157208 */ /* 0x000fe20001000000 */
[----:B------:R-:W-:Y:S01]  /*0710*/  IMAD.MOV.U32 R11, RZ, RZ, R10 ;  /* 0x000000ffff0b7224 */ /* 0x000fe200078e000a */
[----:B------:R-:W-:Y:S01]  /*0720*/  SEL R13, R13, 0xe, !P2 ;  /* 0x0000000e0d0d7807 */ /* 0x000fe20005000000 */
[----:B------:R-:W-:Y:S01]  /*0730*/  IMAD.MOV.U32 R10, RZ, RZ, R15 ;  /* 0x000000ffff0a7224 */ /* 0x000fe200078e000f */
[----:B------:R-:W-:Y:S01]  /*0740*/  FSETP.GT.AND P0, PT, R26, R21, PT ;  /* 0x000000151a00720b */ /* 0x000fe20003f04000 */
[----:B------:R-:W-:-:S02]  /*0750*/  IMAD.MOV.U32 R15, RZ, RZ, R14 ;  /* 0x000000ffff0f7224 */ /* 0x000fc400078e000e */
[----:B-----5:R-:W-:Y:S01]  /*0760*/  IMAD.MOV.U32 R14, RZ, RZ, R5 ;  /* 0x000000ffff0e7224 */ /* 0x020fe200078e0005 */
[----:B------:R-:W-:Y:S01]  /*0770*/  SEL R21, R13, 0xf, !P0 ;  /* 0x0000000f0d157807 */ /* 0x000fe20004000000 */
[----:B------:R-:W-:-:S08]  /*0780*/  IMAD.MOV.U32 R5, RZ, RZ, R4 ;  /* 0x000000ffff057224 */ /* 0x000fd000078e0004 */
.L_x_47:
[----:B------:R-:W-:Y:S05]  /*0790*/  BSYNC.RECONVERGENT B0 ;  /* 0x0000000000007941 */ /* 0x000fea0003800200 */
.L_x_45:
[----:B------:R-:W0:Y:S01]  /*07a0*/  LDC.64 R16, c[0x0][0x390] ;  /* 0x0000e400ff107b82 */ /* 0x000e220000000a00 */
[----:B------:R-:W-:Y:S02]  /*07b0*/  IMAD.MOV.U32 R13, RZ, RZ, R5 ;  /* 0x000000ffff0d7224 */ /* 0x000fe400078e0005 */
[----:B0-----:R-:W-:-:S05]  /*07c0*/  IMAD.WIDE R16, R0, 0x4, R16 ;  /* 0x0000000400107825 */ /* 0x001fca00078e0210 */
[----:B------:R-:W-:Y:S04]  /*07d0*/  STG.E desc[UR4][R16.64], R21 ;  /* 0x0000001510007986 */ /* 0x000fe8000c101904 */
[----:B------:R-:W-:Y:S04]  /*07e0*/  STG.E.64 desc[UR4][R2.64], R12 ;  /* 0x0000000c02007986 */ /* 0x000fe8000c101b04 */
[----:B------:R-:W-:Y:S04]  /*07f0*/  STG.E.64 desc[UR4][R2.64+0x8], R14 ;  /* 0x0000080e02007986 */ /* 0x000fe8000c101b04 */
[----:B------:R-:W-:Y:S04]  /*0800*/  STG.E.64 desc[UR4][R2.64+0x10], R10 ;  /* 0x0000100a02007986 */ /* 0x000fe8000c101b04 */
[----:B------:R-:W-:Y:S04]  /*0810*/  STG.E.64 desc[UR4][R2.64+0x18], R8 ;  /* 0x0000180802007986 */ /* 0x000fe8000c101b04 */
[----:B------:R-:W-:Y:S04]  /*0820*/  STG.E.64 desc[UR4][R2.64+0x28], R6 ;  /* 0x0000280602007986 */ /* 0x000fe8000c101b04 */
[----:B------:R-:W-:Y:S01]  /*0830*/  STG.E desc[UR4][R2.64+0x20], R19 ;  /* 0x0000201302007986 */ /* 0x000fe2000c101904 */
[----:B------:R-:W-:Y:S05]  /*0840*/  EXIT ;  /* 0x000000000000794d */ /* 0x000fea0003800000 */
.L_x_48:
        /* <DEDUP_REMOVED lines=11> */
.L_x_85:


//--------------------- .text.batch_q_update      --------------------------
	.section	.text.batch_q_update,"ax",@progbits
	.align	128
        .global         batch_q_update
        .type           batch_q_update,@function
        .size           batch_q_update,(.L_x_86 - batch_q_update)
        .other          batch_q_update,@"STO_CUDA_ENTRY STV_DEFAULT"
batch_q_update:
.text.batch_q_update:
        /* <DEDUP_REMOVED lines=10> */
[----:B------:R-:W2:Y:S06]  /*00a0*/  LDCU.64 UR6, c[0x0][0x3a8] ;  /* 0x00007500ff0677ac */ /* 0x000eac0008000a00 */
[----:B------:R-:W3:Y:S08]  /*00b0*/  LDC.64 R14, c[0x0][0x388] ;  /* 0x0000e200ff0e7b82 */ /* 0x000ef00000000a00 */
[----:B------:R-:W4:Y:S01]  /*00c0*/  LDC.64 R16, c[0x0][0x390] ;  /* 0x0000e400ff107b82 */ /* 0x000f220000000a00 */
[----:B0-----:R-:W-:-:S07]  /*00d0*/  IMAD.WIDE R6, R9, 0x4, R6 ;  /* 0x0000000409067825 */ /* 0x001fce00078e0206 */
[----:B------:R-:W0:Y:S01]  /*00e0*/  LDC.64 R2, c[0x0][0x380] ;  /* 0x0000e000ff027b82 */ /* 0x000e220000000a00 */
[----:B-1----:R-:W5:Y:S01]  /*00f0*/  LDG.E.CONSTANT R6, desc[UR4][R6.64] ;  /* 0x0000000406067981 */ /* 0x002f62000c1e9900 */
[----:B---3--:R-:W-:-:S05]  /*0100*/  IMAD.WIDE R14, R9, 0x4, R14 ;  /* 0x00000004090e7825 */ /* 0x008fca00078e020e */
[----:B------:R-:W3:Y:S01]  /*0110*/  LDG.E.CONSTANT R25, desc[UR4][R14.64] ;  /* 0x000000040e197981 */ /* 0x000ee2000c1e9900 */
[----:B----4-:R-:W-:-:S05]  /*0120*/  IMAD.WIDE R16, R9, 0x4, R16 ;  /* 0x0000000409107825 */ /* 0x010fca00078e0210 */
[----:B------:R-:W3:Y:S01]  /*0130*/  LDG.E.CONSTANT R20, desc[UR4][R16.64] ;  /* 0x0000000410147981 */ /* 0x000ee2000c1e9900 */
[----:B-----5:R-:W-:Y:S02]  /*0140*/  SHF.L.U32 R5, R6, 0x4, RZ ;  /* 0x0000000406057819 */ /* 0x020fe400000006ff */
[----:B------:R-:W1:Y:S03]  /*0150*/  LDC.64 R6, c[0x0][0x398] ;  /* 0x0000e600ff067b82 */ /* 0x000e660000000a00 */
[----:B0-----:R-:W-:-:S05]  /*0160*/  IMAD.WIDE R4, R5, 0x4, R2 ;  /* 0x0000000405047825 */ /* 0x001fca00078e0202 */
[----:B------:R-:W4:Y:S04]  /*0170*/  LDG.E R0, desc[UR4][R4.64] ;  /* 0x0000000404007981 */ /* 0x000f28000c1e1900 */
[----:B------:R-:W4:Y:S04]  /*0180*/  LDG.E R11, desc[UR4][R4.64+0x4] ;  /* 0x00000404040b7981 */ /* 0x000f28000c1e1900 */
[----:B------:R-:W5:Y:S04]  /*0190*/  LDG.E R8, desc[UR4][R4.64+0x8] ;  /* 0x0000080404087981 */ /* 0x000f68000c1e1900 */
[----:B------:R-:W5:Y:S04]  /*01a0*/  LDG.E R13, desc[UR4][R4.64+0xc] ;  /* 0x00000c04040d7981 */ /* 0x000f68000c1e1900 */
[----:B------:R-:W2:Y:S04]  /*01b0*/  LDG.E R10, desc[UR4][R4.64+0x10] ;  /* 0x00001004040a7981 */ /* 0x000ea8000c1e1900 */
[----:B------:R-:W2:Y:S04]  /*01c0*/  LDG.E R15, desc[UR4][R4.64+0x14] ;  /* 0x00001404040f7981 */ /* 0x000ea8000c1e1900 */
[----:B------:R-:W2:Y:S04]  /*01d0*/  LDG.E R12, desc[UR4][R4.64+0x18] ;  /* 0x00001804040c7981 */ /* 0x000ea8000c1e1900 */
[----:B------:R-:W2:Y:S04]  /*01e0*/  LDG.E R17, desc[UR4][R4.64+0x1c] ;  /* 0x00001c0404117981 */ /* 0x000ea8000c1e1900 */
[----:B------:R-:W2:Y:S04]  /*01f0*/  LDG.E R14, desc[UR4][R4.64+0x20] ;  /* 0x00002004040e7981 */ /* 0x000ea8000c1e1900 */
[----:B------:R-:W2:Y:S04]  /*0200*/  LDG.E R19, desc[UR4][R4.64+0x24] ;  /* 0x0000240404137981 */ /* 0x000ea8000c1e1900 */
[----:B------:R-:W2:Y:S04]  /*0210*/  LDG.E R16, desc[UR4][R4.64+0x28] ;  /* 0x0000280404107981 */ /* 0x000ea8000c1e1900 */
[----:B------:R-:W2:Y:S01]  /*0220*/  LDG.E R21, desc[UR4][R4.64+0x2c] ;  /* 0x00002c0404157981 */ /* 0x000ea2000c1e1900 */
[----:B---3--:R-:W-:-:S03]  /*0230*/  LEA R25, R25, R20, 0x4 ;  /* 0x0000001419197211 */ /* 0x008fc600078e20ff */
[----:B------:R-:W3:Y:S01]  /*0240*/  LDG.E R18, desc[UR4][R4.64+0x30] ;  /* 0x0000300404127981 */ /* 0x000ee2000c1e1900 */
[----:B-1----:R-:W-:-:S03]  /*0250*/  IMAD.WIDE R6, R9, 0x4, R6 ;  /* 0x0000000409067825 */ /* 0x002fc600078e0206 */
[----:B------:R-:W3:Y:S04]  /*0260*/  LDG.E R23, desc[UR4][R4.64+0x34] ;  /* 0x0000340404177981 */ /* 0x000ee8000c1e1900 */
[----:B------:R-:W3:Y:S04]  /*0270*/  LDG.E R9, desc[UR4][R4.64+0x38] ;  /* 0x0000380404097981 */ /* 0x000ee8000c1e1900 */
[----:B------:R-:W3:Y:S01]  /*0280*/  LDG.E R20, desc[UR4][R4.64+0x3c] ;  /* 0x00003c0404147981 */ /* 0x000ee2000c1e1900 */
[----:B------:R-:W-:-:S03]  /*0290*/  IMAD.WIDE R2, R25, 0x4, R2 ;  /* 0x0000000419027825 */ /* 0x000fc600078e0202 */
[----:B------:R-:W3:Y:S04]  /*02a0*/  LDG.E.CONSTANT R6, desc[UR4][R6.64] ;  /* 0x0000000406067981 */ /* 0x000ee8000c1e9900 */
[----:B------:R-:W3:Y:S01]  /*02b0*/  LDG.E R22, desc[UR4][R2.64] ;  /* 0x0000000402167981 */ /* 0x000ee2000c1e1900 */
[----:B----4-:R-:W-:-:S04]  /*02c0*/  FMNMX3 R0, R0, -1.00000001504746621988e+30, R11, !PT ;  /* 0xf149f2ca00007876 */ /* 0x010fc8000780000b */
[----:B-----5:R-:W-:-:S04]  /*02d0*/  FMNMX3 R0, R0, R8, R13, !PT ;  /* 0x0000000800007276 */ /* 0x020fc8000780000d */
[----:B--2---:R-:W-:-:S04]  /*02e0*/  FMNMX3 R0, R0, R10, R15, !PT ;  /* 0x0000000a00007276 */ /* 0x004fc8000780000f */
[----:B------:R-:W-:-:S04]  /*02f0*/  FMNMX3 R0, R0, R12, R17, !PT ;  /* 0x0000000c00007276 */ /* 0x000fc80007800011 */
[----:B------:R-:W-:-:S04]  /*0300*/  FMNMX3 R0, R0, R14, R19, !PT ;  /* 0x0000000e00007276 */ /* 0x000fc80007800013 */
[----:B------:R-:W-:-:S04]  /*0310*/  FMNMX3 R0, R0, R16, R21, !PT ;  /* 0x0000001000007276 */ /* 0x000fc80007800015 */
[----:B---3--:R-:W-:-:S04]  /*0320*/  FMNMX3 R0, R0, R18, R23, !PT ;  /* 0x0000001200007276 */ /* 0x008fc80007800017 */
[----:B------:R-:W-:-:S05]  /*0330*/  FMNMX3 R9, R0, R9, R20, !PT ;  /* 0x0000000900097276 */ /* 0x000fca0007800014 */
[----:B------:R-:W-:-:S04]  /*0340*/  FFMA R9, R9, UR7, R6 ;  /* 0x0000000709097c23 */ /* 0x000fc80008000006 */
[----:B------:R-:W-:-:S04]  /*0350*/  FADD R9, -R22, R9 ;  /* 0x0000000916097221 */ /* 0x000fc80000000100 */
[----:B------:R-:W-:-:S05]  /*0360*/  FFMA R9, R9, UR6, R22 ;  /* 0x0000000609097c23 */ /* 0x000fca0008000016 */
[----:B------:R-:W-:Y:S01]  /*0370*/  ATOMG.E.EXCH.STRONG.GPU PT, RZ, desc[UR4][R2.64], R9 ;  /* 0x8000000902ff79a8 */ /* 0x000fe2000c1ef104 */
[----:B------:R-:W-:Y:S05]  /*0380*/  EXIT ;  /* 0x000000000000794d */ /* 0x000fea0003800000 */
.L_x_49:
        /* <DEDUP_REMOVED lines=15> */
.L_x_86:


//--------------------- .text.batch_compute_accuracy --------------------------
	.section	.text.batch_compute_accuracy,"ax",@progbits
	.align	128
        .global         batch_compute_accuracy
        .type           batch_compute_accuracy,@function
        .size           batch_compute_accuracy,(.L_x_87 - batch_compute_accuracy)
        .other          batch_compute_accuracy,@"STO_CUDA_ENTRY STV_DEFAULT"
batch_compute_accuracy:
.text.batch_compute_accuracy:
[----:B------:R-:W-:Y:S01]  /*0000*/  LDC R1, c[0x0][0x37c] ;  /* 0x0000df00ff017b82 */ /* 0x000fe20000000800 */
[----:B------:R-:W0:Y:S01]  /*0010*/  S2R R0, SR_CTAID.Y ;  /* 0x0000000000007919 */ /* 0x000e220000002600 */
[----:B------:R-:W0:Y:S02]  /*0020*/  LDCU UR4, c[0x0][0x3bc] ;  /* 0x00007780ff0477ac */ /* 0x000e240008000800 */
[----:B0-----:R-:W-:-:S13]  /*0030*/  ISETP.GE.AND P0, PT, R0, UR4, PT ;  /* 0x0000000400007c0c */ /* 0x001fda000bf06270 */
[----:B------:R-:W-:Y:S05]  /*0040*/  @P0 EXIT ;  /* 0x000000000000094d */ /* 0x000fea0003800000 */
[----:B------:R-:W0:Y:S01]  /*0050*/  S2R R16, SR_TID.X ;  /* 0x0000000000107919 */ /* 0x000e220000002100 */
[----:B------:R-:W1:Y:S01]  /*0060*/  S2UR UR4, SR_CTAID.X ;  /* 0x00000000000479c3 */ /* 0x000e620000002500 */
[----:B------:R-:W2:Y:S01]  /*0070*/  LDCU UR5, c[0x0][0x3b8] ;  /* 0x00007700ff0577ac */ /* 0x000ea20008000800 */
[----:B------:R-:W-:Y:S01]  /*0080*/  BSSY.RECONVERGENT B0, `(.L_x_50) ;  /* 0x0000034000007945 */ /* 0x000fe20003800200 */
[----:B------:R-:W-:Y:S01]  /*0090*/  CS2R R18, SRZ ;  /* 0x0000000000127805 */ /* 0x000fe2000001ff00 */
[----:B------:R-:W-:Y:S01]  /*00a0*/  IMAD.MOV.U32 R20, RZ, RZ, RZ ;  /* 0x000000ffff147224 */ /* 0x000fe200078e00ff */
[----:B------:R-:W3:Y:S03]  /*00b0*/  LDCU.64 UR8, c[0x0][0x358] ;  /* 0x00006b00ff0877ac */ /* 0x000ee60008000a00 */
[----:B------:R-:W1:Y:S01]  /*00c0*/  LDC R21, c[0x0][0x360] ;  /* 0x0000d800ff157b82 */ /* 0x000e620000000800 */
[----:B------:R-:W4:Y:S01]  /*00d0*/  LDCU UR6, c[0x0][0x3b8] ;  /* 0x00007700ff0677ac */ /* 0x000f220008000800 */
[----:B0-----:R-:W-:Y:S01]  /*00e0*/  LOP3.LUT R17, R16, 0x1f, RZ, 0xc0, !PT ;  /* 0x0000001f10117812 */ /* 0x001fe200078ec0ff */
[----:B-1----:R-:W-:-:S05]  /*00f0*/  IMAD R23, R21, UR4, R16 ;  /* 0x0000000415177c24 */ /* 0x002fca000f8e0210 */
[----:B--2---:R-:W-:-:S13]  /*0100*/  ISETP.GE.AND P0, PT, R23, UR5, PT ;  /* 0x0000000517007c0c */ /* 0x004fda000bf06270 */
[----:B---34-:R-:W-:Y:S05]  /*0110*/  @P0 BRA `(.L_x_51) ;  /* 0x0000000000a80947 */ /* 0x018fea0003800000 */
[----:B------:R-:W0:Y:S01]  /*0120*/  LDC.64 R12, c[0x0][0x398] ;  /* 0x0000e600ff0c7b82 */ /* 0x000e220000000a00 */
[----:B------:R-:W-:Y:S01]  /*0130*/  IMAD.SHL.U32 R3, R0, 0x4, RZ ;  /* 0x0000000400037824 */ /* 0x000fe200078e00ff */
[----:B------:R-:W1:Y:S06]  /*0140*/  LDCU UR4, c[0x0][0x370] ;  /* 0x00006e00ff0477ac */ /* 0x000e6c0008000800 */
[----:B------:R-:W2:Y:S08]  /*0150*/  LDC.64 R4, c[0x0][0x380] ;  /* 0x0000e000ff047b82 */ /* 0x000eb00000000a00 */
[----:B------:R-:W3:Y:S01]  /*0160*/  LDC.64 R6, c[0x0][0x388] ;  /* 0x0000e200ff067b82 */ /* 0x000ee20000000a00 */
[----:B0-----:R-:W-:-:S07]  /*0170*/  IMAD.WIDE.U32 R12, R3, 0x4, R12 ;  /* 0x00000004030c7825 */ /* 0x001fce00078e000c */
[----:B------:R-:W0:Y:S01]  /*0180*/  LDC.64 R2, c[0x0][0x390] ;  /* 0x0000e400ff027b82 */ /* 0x000e220000000a00 */
[----:B------:R-:W4:Y:S01]  /*0190*/  LDG.E.CONSTANT R12, desc[UR8][R12.64+0xc] ;  /* 0x00000c080c0c7981 */ /* 0x000f22000c1e9900 */
[----:B------:R-:W-:Y:S01]  /*01a0*/  HFMA2 R20, -RZ, RZ, 0, 0 ;  /* 0x00000000ff147431 */ /* 0x000fe200000001ff */
[----:B------:R-:W-:Y:S01]  /*01b0*/  CS2R R18, SRZ ;  /* 0x0000000000127805 */ /* 0x000fe2000001ff00 */
[----:B-1----:R-:W-:Y:S01]  /*01c0*/  IMAD R21, R21, UR4, RZ ;  /* 0x0000000415157c24 */ /* 0x002fe2000f8e02ff */
[----:B----4-:R1:W4:Y:S08]  /*01d0*/  F2F.F64.F32 R8, -R12 ;  /* 0x8000000c00087310 */ /* 0x0103300000201800 */
[----:B--23--:R1:W0:Y:S02]  /*01e0*/  F2F.F64.F32 R10, R12 ;  /* 0x0000000c000a7310 */ /* 0x00c2240000201800 */
.L_x_55:
[----:B01----:R-:W-:-:S05]  /*01f0*/  IMAD.WIDE R12, R23, 0x4, R2 ;  /* 0x00000004170c7825 */ /* 0x003fca00078e0202 */
[----:B------:R-:W2:Y:S01]  /*0200*/  LDG.E.CONSTANT R25, desc[UR8][R12.64] ;  /* 0x000000080c197981 */ /* 0x000ea2000c1e9900 */
[----:B------:R-:W-:Y:S01]  /*0210*/  BSSY.RECONVERGENT B1, `(.L_x_52) ;  /* 0x0000017000017945 */ /* 0x000fe20003800200 */
[----:B--2---:R-:W-:-:S13]  /*0220*/  ISETP.NE.AND P0, PT, R25, RZ, PT ;  /* 0x000000ff1900720c */ /* 0x004fda0003f05270 */
[----:B------:R-:W-:Y:S01]  /*0230*/  @!P0 VIADD R20, R20, 0x1 ;  /* 0x0000000114148836 */ /* 0x000fe20000000000 */
[----:B------:R-:W-:Y:S06]  /*0240*/  @!P0 BRA `(.L_x_53) ;  /* 0x00000000004c8947 */ /* 0x000fec0003800000 */
[----:B------:R-:W-:-:S04]  /*0250*/  IMAD R15, R0, UR6, R23 ;  /* 0x00000006000f7c24 */ /* 0x000fc8000f8e0217 */
[----:B------:R-:W-:-:S04]  /*0260*/  IMAD.WIDE R12, R15, 0x8, R4 ;  /* 0x000000080f0c7825 */ /* 0x000fc800078e0204 */
[----:B------:R-:W-:Y:S02]  /*0270*/  IMAD.WIDE R14, R15, 0x8, R6 ;  /* 0x000000080f0e7825 */ /* 0x000fe400078e0206 */
[----:B------:R-:W2:Y:S04]  /*0280*/  LDG.E.64.CONSTANT R12, desc[UR8][R12.64] ;  /* 0x000000080c0c7981 */ /* 0x000ea8000c1e9b00 */
[----:B------:R-:W3:Y:S01]  /*0290*/  LDG.E.64.CONSTANT R14, desc[UR8][R14.64] ;  /* 0x000000080e0e7981 */ /* 0x000ee2000c1e9b00 */
[----:B------:R-:W-:Y:S01]  /*02a0*/  IMAD.MOV.U32 R22, RZ, RZ, 0x1 ;  /* 0x00000001ff167424 */ /* 0x000fe200078e00ff */
[--C-:B--2---:R-:W-:Y:S02]  /*02b0*/  DSETP.GT.AND P1, PT, R12, R10.reuse, PT ;  /* 0x0000000a0c00722a */ /* 0x104fe40003f24000 */
[----:B---3--:R-:W-:-:S14]  /*02c0*/  DSETP.GT.AND P0, PT, R14, R10, PT ;  /* 0x0000000a0e00722a */ /* 0x008fdc0003f04000 */
[----:B------:R-:W-:Y:S05]  /*02d0*/  @P0 BRA P1, `(.L_x_54) ;  /* 0x0000000000140947 */ /* 0x000fea0000800000 */
[----:B----4-:R-:W-:-:S06]  /*02e0*/  DSETP.GEU.AND P0, PT, R14, R8, PT ;  /* 0x000000080e00722a */ /* 0x010fcc0003f0e000 */
[----:B------:R-:W-:-:S14]  /*02f0*/  DSETP.LT.AND P0, PT, R12, R8, !P0 ;  /* 0x000000080c00722a */ /* 0x000fdc0004701000 */
[----:B------:R-:W-:Y:S01]  /*0300*/  @!P0 IADD3 R20, PT, PT, R20, 0x1, RZ ;  /* 0x0000000114148810 */ /* 0x000fe20007ffe0ff */
[----:B------:R-:W-:Y:S06]  /*0310*/  @!P0 BRA `(.L_x_53) ;  /* 0x0000000000188947 */ /* 0x000fec0003800000 */
[----:B------:R-:W-:-:S07]  /*0320*/  IMAD.MOV.U32 R22, RZ, RZ, -0x1 ;  /* 0xffffffffff167424 */ /* 0x000fce00078e00ff */
.L_x_54:
[----:B------:R-:W-:Y:S01]  /*0330*/  ISETP.NE.AND P0, PT, R22, R25, PT ;  /* 0x000000191600720c */ /* 0x000fe20003f05270 */
[----:B------:R-:W-:Y:S02]  /*0340*/  VIADD R12, R18, 0x1 ;  /* 0x00000001120c7836 */ /* 0x000fe40000000000 */
[----:B------:R-:W-:-:S10]  /*0350*/  VIADD R19, R19, 0x1 ;  /* 0x0000000113137836 */ /* 0x000fd40000000000 */
[----:B------:R-:W-:-:S05]  /*0360*/  @P0 IADD3 R12, PT, PT, R18, RZ, RZ ;  /* 0x000000ff120c0210 */ /* 0x000fca0007ffe0ff */
[----:B------:R-:W-:-:S07]  /*0370*/  IMAD.MOV.U32 R18, RZ, RZ, R12 ;  /* 0x000000ffff127224 */ /* 0x000fce00078e000c */
.L_x_53:
[----:B------:R-:W-:Y:S05]  /*0380*/  BSYNC.RECONVERGENT B1 ;  /* 0x0000000000017941 */ /* 0x000fea0003800200 */
.L_x_52:
[----:B------:R-:W-:-:S04]  /*0390*/  IADD3 R23, PT, PT, R21, R23, RZ ;  /* 0x0000001715177210 */ /* 0x000fc80007ffe0ff */
[----:B------:R-:W-:-:S13]  /*03a0*/  ISETP.GE.AND P0, PT, R23, UR6, PT ;  /* 0x0000000617007c0c */ /* 0x000fda000bf06270 */
[----:B------:R-:W-:Y:S05]  /*03b0*/  @!P0 BRA `(.L_x_55) ;  /* 0xfffffffc008c8947 */ /* 0x000fea000383ffff */
.L_x_51:
[----:B------:R-:W-:Y:S05]  /*03c0*/  BSYNC.RECONVERGENT B0 ;  /* 0x0000000000007941 */ /* 0x000fea0003800200 */
.L_x_50:
[----:B------:R-:W0:Y:S01]  /*03d0*/  SHFL.DOWN PT, R3, R18, 0x10, 0x1f ;  /* 0x0a001f0012037f89 */ /* 0x000e2200000e0000 */
[C---:B------:R-:W-:Y:S01]  /*03e0*/  ISETP.NE.AND P1, PT, R17.reuse, RZ, PT ;  /* 0x000000ff1100720c */ /* 0x040fe20003f25270 */
[----:B------:R-:W-:Y:S01]  /*03f0*/  BSSY.RECONVERGENT B0, `(.L_x_56) ;  /* 0x000002d000007945 */ /* 0x000fe20003800200 */
[----:B------:R-:W-:Y:S01]  /*0400*/  ISETP.GT.U32.AND P0, PT, R17, 0x7, PT ;  /* 0x000000071100780c */ /* 0x000fe20003f04070 */
[----:B------:R-:W1:Y:S03]  /*0410*/  SHFL.DOWN PT, R2, R19, 0x10, 0x1f ;  /* 0x0a001f0013027f89 */ /* 0x000e6600000e0000 */
[----:B------:R-:W-:Y:S01]  /*0420*/  ISETP.GT.U32.OR P0, PT, R16, 0x1f, P0 ;  /* 0x0000001f1000780c */ /* 0x000fe20000704470 */
[----:B------:R-:W2:Y:S01]  /*0430*/  SHFL.DOWN PT, R5, R20, 0x10, 0x1f ;  /* 0x0a001f0014057f89 */ /* 0x000ea200000e0000 */
[----:B0-----:R-:W-:Y:S02]  /*0440*/  IMAD.IADD R3, R3, 0x1, R18 ;  /* 0x0000000103037824 */ /* 0x001fe400078e0212 */
[----:B-1----:R-:W-:-:S03]  /*0450*/  IMAD.IADD R2, R2, 0x1, R19 ;  /* 0x0000000102027824 */ /* 0x002fc600078e0213 */
[----:B------:R-:W0:Y:S01]  /*0460*/  SHFL.DOWN PT, R4, R3, 0x8, 0x1f ;  /* 0x09001f0003047f89 */ /* 0x000e2200000e0000 */
[----:B--2---:R-:W-:-:S03]  /*0470*/  IADD3 R5, PT, PT, R5, R20, RZ ;  /* 0x0000001405057210 */ /* 0x004fc60007ffe0ff */
[----:B------:R-:W1:Y:S04]  /*0480*/  SHFL.DOWN PT, R7, R2, 0x8, 0x1f ;  /* 0x09001f0002077f89 */ /* 0x000e6800000e0000 */
[----:B------:R-:W2:Y:S01]  /*0490*/  SHFL.DOWN PT, R6, R5, 0x8, 0x1f ;  /* 0x09001f0005067f89 */ /* 0x000ea200000e0000 */
[----:B0-----:R-:W-:Y:S01]  /*04a0*/  IMAD.IADD R4, R3, 0x1, R4 ;  /* 0x0000000103047824 */ /* 0x001fe200078e0204 */
[----:B-1----:R-:W-:-:S04]  /*04b0*/  IADD3 R7, PT, PT, R2, R7, RZ ;  /* 0x0000000702077210 */ /* 0x002fc80007ffe0ff */
[----:B----4-:R-:W0:Y:S01]  /*04c0*/  SHFL.DOWN PT, R9, R4, 0x4, 0x1f ;  /* 0x08801f0004097f89 */ /* 0x010e2200000e0000 */
[----:B--2---:R-:W-:-:S03]  /*04d0*/  IMAD.IADD R6, R5, 0x1, R6 ;  /* 0x0000000105067824 */ /* 0x004fc600078e0206 */
[----:B------:R-:W1:Y:S04]  /*04e0*/  SHFL.DOWN PT, R8, R7, 0x4, 0x1f ;  /* 0x08801f0007087f89 */ /* 0x000e6800000e0000 */
[----:B------:R-:W2:Y:S01]  /*04f0*/  SHFL.DOWN PT, R11, R6, 0x4, 0x1f ;  /* 0x08801f00060b7f89 */ /* 0x000ea200000e0000 */
[----:B0-----:R-:W-:Y:S01]  /*0500*/  IADD3 R9, PT, PT, R4, R9, RZ ;  /* 0x0000000904097210 */ /* 0x001fe20007ffe0ff */
[----:B-1----:R-:W-:-:S04]  /*0510*/  IMAD.IADD R8, R7, 0x1, R8 ;  /* 0x0000000107087824 */ /* 0x002fc800078e0208 */
[----:B------:R-:W0:Y:S01]  /*0520*/  SHFL.DOWN PT, R2, R9, 0x2, 0x1f ;  /* 0x08401f0009027f89 */ /* 0x000e2200000e0000 */
[----:B--2---:R-:W-:-:S03]  /*0530*/  IADD3 R11, PT, PT, R6, R11, RZ ;  /* 0x0000000b060b7210 */ /* 0x004fc60007ffe0ff */
[----:B------:R-:W1:Y:S04]  /*0540*/  SHFL.DOWN PT, R3, R8, 0x2, 0x1f ;  /* 0x08401f0008037f89 */ /* 0x000e6800000e0000 */
[----:B------:R-:W2:Y:S01]  /*0550*/  SHFL.DOWN PT, R10, R11, 0x2, 0x1f ;  /* 0x08401f000b0a7f89 */ /* 0x000ea200000e0000 */
[----:B0-----:R-:W-:Y:S01]  /*0560*/  IMAD.IADD R2, R9, 0x1, R2 ;  /* 0x0000000109027824 */ /* 0x001fe200078e0202 */
[----:B-1----:R-:W-:-:S04]  /*0570*/  IADD3 R3, PT, PT, R8, R3, RZ ;  /* 0x0000000308037210 */ /* 0x002fc80007ffe0ff */
[----:B------:R-:W0:Y:S01]  /*0580*/  SHFL.DOWN PT, R5, R2, 0x1, 0x1f ;  /* 0x08201f0002057f89 */ /* 0x000e2200000e0000 */
[----:B--2---:R-:W-:-:S03]  /*0590*/  IMAD.IADD R10, R11, 0x1, R10 ;  /* 0x000000010b0a7824 */ /* 0x004fc600078e020a */
[----:B------:R-:W1:Y:S04]  /*05a0*/  SHFL.DOWN PT, R4, R3, 0x1, 0x1f ;  /* 0x08201f0003047f89 */ /* 0x000e6800000e0000 */
[----:B------:R-:W2:Y:S01]  /*05b0*/  SHFL.DOWN PT, R7, R10, 0x1, 0x1f ;  /* 0x08201f000a077f89 */ /* 0x000ea200000e0000 */
[----:B0-----:R-:W-:Y:S01]  /*05c0*/  IADD3 R5, PT, PT, R2, R5, RZ ;  /* 0x0000000502057210 */ /* 0x001fe20007ffe0ff */
[----:B-1----:R-:W-:Y:S01]  /*05d0*/  IMAD.IADD R9, R3, 0x1, R4 ;  /* 0x0000000103097824 */ /* 0x002fe200078e0204 */
[----:B--2---:R-:W-:Y:S01]  /*05e0*/  IADD3 R7, PT, PT, R10, R7, RZ ;  /* 0x000000070a077210 */ /* 0x004fe20007ffe0ff */
[----:B------:R-:W-:Y:S06]  /*05f0*/  @P1 BRA `(.L_x_57) ;  /* 0x0000000000301947 */ /* 0x000fec0003800000 */
[----:B------:R-:W0:Y:S01]  /*0600*/  S2UR UR7, SR_CgaCtaId ;  /* 0x00000000000779c3 */ /* 0x000e220000008800 */
[----:B------:R-:W-:Y:S01]  /*0610*/  UMOV UR4, 0x400 ;  /* 0x0000040000047882 */ /* 0x000fe20000000000 */
[----:B------:R-:W-:Y:S01]  /*0620*/  SHF.R.U32.HI R16, RZ, 0x3, R16 ;  /* 0x00000003ff107819 */ /* 0x000fe20000011610 */
[----:B------:R-:W-:Y:S02]  /*0630*/  UIADD3 UR5, UPT, UPT, UR4, 0x20, URZ ;  /* 0x0000002004057890 */ /* 0x000fe4000fffe0ff */
[----:B------:R-:W-:Y:S01]  /*0640*/  UIADD3 UR6, UPT, UPT, UR4, 0x40, URZ ;  /* 0x0000004004067890 */ /* 0x000fe2000fffe0ff */
[----:B------:R-:W-:Y:S01]  /*0650*/  LOP3.LUT R16, R16, 0x7c, RZ, 0xc0, !PT ;  /* 0x0000007c10107812 */ /* 0x000fe200078ec0ff */
[----:B0-----:R-:W-:Y:S02]  /*0660*/  ULEA UR4, UR7, UR4, 0x18 ;  /* 0x0000000407047291 */ /* 0x001fe4000f8ec0ff */
[----:B------:R-:W-:Y:S02]  /*0670*/  ULEA UR5, UR7, UR5, 0x18 ;  /* 0x0000000507057291 */ /* 0x000fe4000f8ec0ff */
[----:B------:R-:W-:-:S05]  /*0680*/  ULEA UR6, UR7, UR6, 0x18 ;  /* 0x0000000607067291 */ /* 0x000fca000f8ec0ff */
[----:B------:R0:W-:Y:S04]  /*0690*/  STS [R16+UR4], R5 ;  /* 0x0000000510007988 */ /* 0x0001e80008000804 */
[----:B------:R0:W-:Y:S04]  /*06a0*/  STS [R16+UR5], R9 ;  /* 0x0000000910007988 */ /* 0x0001e80008000805 */
[----:B------:R0:W-:Y:S02]  /*06b0*/  STS [R16+UR6], R7 ;  /* 0x0000000710007988 */ /* 0x0001e40008000806 */
.L_x_57:
[----:B------:R-:W-:Y:S05]  /*06c0*/  BSYNC.RECONVERGENT B0 ;  /* 0x0000000000007941 */ /* 0x000fea0003800200 */
.L_x_56:
[----:B------:R-:W-:Y:S06]  /*06d0*/  BAR.SYNC.DEFER_BLOCKING 0x0 ;  /* 0x0000000000007b1d */ /* 0x000fec0000010000 */
[----:B------:R-:W-:Y:S05]  /*06e0*/  @P0 EXIT ;  /* 0x000000000000094d */ /* 0x000fea0003800000 */
[----:B------:R-:W1:Y:S01]  /*06f0*/  S2UR UR5, SR_CgaCtaId ;  /* 0x00000000000579c3 */ /* 0x000e620000008800 */
[----:B------:R-:W-:Y:S02]  /*0700*/  UMOV UR4, 0x400 ;  /* 0x0000040000047882 */ /* 0x000fe40000000000 */
[----:B------:R-:W-:Y:S02]  /*0710*/  UIADD3 UR6, UPT, UPT, UR4, 0x20, URZ ;  /* 0x0000002004067890 */ /* 0x000fe4000fffe0ff */
[----:B-1----:R-:W-:Y:S02]  /*0720*/  ULEA UR7, UR5, UR4, 0x18 ;  /* 0x0000000405077291 */ /* 0x002fe4000f8ec0ff */
[----:B------:R-:W-:Y:S02]  /*0730*/  UIADD3 UR4, UPT, UPT, UR4, 0x40, URZ ;  /* 0x0000004004047890 */ /* 0x000fe4000fffe0ff */
[----:B------:R-:W-:Y:S02]  /*0740*/  ULEA UR6, UR5, UR6, 0x18 ;  /* 0x0000000605067291 */ /* 0x000fe4000f8ec0ff */
[----:B------:R-:W-:Y:S01]  /*0750*/  ULEA UR4, UR5, UR4, 0x18 ;  /* 0x0000000405047291 */ /* 0x000fe2000f8ec0ff */
[----:B------:R-:W-:-:S03]  /*0760*/  LEA R3, R17, UR7, 0x2 ;  /* 0x0000000711037c11 */ /* 0x000fc6000f8e10ff */
[C---:B------:R-:W-:Y:S02]  /*0770*/  LEA R2, R17.reuse, UR6, 0x2 ;  /* 0x0000000611027c11 */ /* 0x040fe4000f8e10ff */
[----:B------:R-:W-:Y:S01]  /*0780*/  LEA R17, R17, UR4, 0x2 ;  /* 0x0000000411117c11 */ /* 0x000fe2000f8e10ff */
[----:B------:R-:W1:Y:S04]  /*0790*/  LDS R3, [R3] ;  /* 0x0000000003037984 */ /* 0x000e680000000800 */
[----:B------:R-:W0:Y:S04]  /*07a0*/  LDS R2, [R2] ;  /* 0x0000000002027984 */ /* 0x000e280000000800 */
[----:B------:R-:W2:Y:S04]  /*07b0*/  LDS R17, [R17] ;  /* 0x0000000011117984 */ /* 0x000ea80000000800 */
[----:B-1----:R-:W1:Y:S04]  /*07c0*/  SHFL.DOWN PT, R4, R3, 0x4, 0x1f ;  /* 0x08801f0003047f89 */ /* 0x002e6800000e0000 */
[----:B0-----:R-:W0:Y:S04]  /*07d0*/  SHFL.DOWN PT, R5, R2, 0x4, 0x1f ;  /* 0x08801f0002057f89 */ /* 0x001e2800000e0000 */
[----:B--2---:R-:W2:Y:S01]  /*07e0*/  SHFL.DOWN PT, R6, R17, 0x4, 0x1f ;  /* 0x08801f0011067f89 */ /* 0x004ea200000e0000 */
[----:B-1----:R-:W-:Y:S01]  /*07f0*/  IMAD.IADD R4, R3, 0x1, R4 ;  /* 0x0000000103047824 */ /* 0x002fe200078e0204 */
[----:B0-----:R-:W-:-:S04]  /*0800*/  IADD3 R5, PT, PT, R2, R5, RZ ;  /* 0x0000000502057210 */ /* 0x001fc80007ffe0ff */
[----:B------:R-:W0:Y:S01]  /*0810*/  SHFL.DOWN PT, R7, R4, 0x2, 0x1f ;  /* 0x08401f0004077f89 */ /* 0x000e2200000e0000 */
[----:B--2---:R-:W-:-:S03]  /*0820*/  IMAD.IADD R6, R17, 0x1, R6 ;  /* 0x0000000111067824 */ /* 0x004fc600078e0206 */
[----:B------:R-:W1:Y:S04]  /*0830*/  SHFL.DOWN PT, R8, R5, 0x2, 0x1f ;  /* 0x08401f0005087f89 */ /* 0x000e6800000e0000 */
[----:B------:R-:W2:Y:S01]  /*0840*/  SHFL.DOWN PT, R9, R6, 0x2, 0x1f ;  /* 0x08401f0006097f89 */ /* 0x000ea200000e0000 */
[----:B0-----:R-:W-:Y:S01]  /*0850*/  IADD3 R7, PT, PT, R4, R7, RZ ;  /* 0x0000000704077210 */ /* 0x001fe20007ffe0ff */
[----:B-1----:R-:W-:-:S04]  /*0860*/  IMAD.IADD R8, R5, 0x1, R8 ;  /* 0x0000000105087824 */ /* 0x002fc800078e0208 */
[----:B------:R0:W1:Y:S01]  /*0870*/  SHFL.DOWN PT, R10, R7, 0x1, 0x1f ;  /* 0x08201f00070a7f89 */ /* 0x00006200000e0000 */
[----:B--2---:R-:W-:-:S03]  /*0880*/  IADD3 R9, PT, PT, R6, R9, RZ ;  /* 0x0000000906097210 */ /* 0x004fc60007ffe0ff */
[----:B------:R0:W2:Y:S04]  /*0890*/  SHFL.DOWN PT, R3, R8, 0x1, 0x1f ;  /* 0x08201f0008037f89 */ /* 0x0000a800000e0000 */
[----:B------:R0:W3:Y:S01]  /*08a0*/  SHFL.DOWN PT, R2, R9, 0x1, 0x1f ;  /* 0x08201f0009027f89 */ /* 0x0000e200000e0000 */
[----:B------:R-:W-:Y:S05]  /*08b0*/  @P1 EXIT ;  /* 0x000000000000194d */ /* 0x000fea0003800000 */
[----:B------:R-:W4:Y:S01]  /*08c0*/  S2R R11, SR_LANEID ;  /* 0x00000000000b7919 */ /* 0x000f220000000000 */
[----:B-1----:R-:W-:Y:S01]  /*08d0*/  IMAD.IADD R10, R7, 0x1, R10 ;  /* 0x00000001070a7824 */ /* 0x002fe200078e020a */
[----:B0-2---:R-:W-:Y:S01]  /*08e0*/  IADD3 R8, PT, PT, R8, R3, RZ ;  /* 0x0000000308087210 */ /* 0x005fe20007ffe0ff */
[----:B---3--:R-:W-:Y:S01]  /*08f0*/  IMAD.IADD R9, R9, 0x1, R2 ;  /* 0x0000000109097824 */ /* 0x008fe200078e0202 */
[----:B------:R-:W0:Y:S08]  /*0900*/  LDC.64 R4, c[0x0][0x3a8] ;  /* 0x0000ea00ff047b82 */ /* 0x000e300000000a00 */
[----:B------:R-:W1:Y:S01]  /*0910*/  REDUX.SUM UR5, R10 ;  /* 0x000000000a0573c4 */ /* 0x000e62000000c000 */
[----:B------:R-:W-:-:S02]  /*0920*/  VOTEU.ANY UR4, UPT, PT ;  /* 0x0000000000047886 */ /* 0x000fc400038e0100 */
[----:B------:R-:W-:-:S05]  /*0930*/  UFLO.U32 UR4, UR4 ;  /* 0x00000004000472bd */ /* 0x000fca00080e0000 */
[----:B------:R-:W2:Y:S08]  /*0940*/  LDC.64 R2, c[0x0][0x3a0] ;  /* 0x0000e800ff027b82 */ /* 0x000eb00000000a00 */
[----:B------:R-:W3:Y:S08]  /*0950*/  REDUX.SUM UR6, R8 ;  /* 0x00000000080673c4 */ /* 0x000ef0000000c000 */
[----:B------:R-:W5:Y:S08]  /*0960*/  LDC.64 R6, c[0x0][0x3b0] ;  /* 0x0000ec00ff067b82 */ /* 0x000f700000000a00 */
[----:B------:R-:W5:Y:S01]  /*0970*/  REDUX.SUM UR7, R9 ;  /* 0x00000000090773c4 */ /* 0x000f62000000c000 */
[----:B0-----:R-:W-:Y:S01]  /*0980*/  IMAD.WIDE.U32 R4, R0, 0x4, R4 ;  /* 0x0000000400047825 */ /* 0x001fe200078e0004 */
[----:B----4-:R-:W-:-:S02]  /*0990*/  ISETP.EQ.U32.AND P0, PT, R11, UR4, PT ;  /* 0x000000040b007c0c */ /* 0x010fc4000bf02070 */
[----:B-1----:R-:W-:Y:S01]  /*09a0*/  MOV R11, UR5 ;  /* 0x00000005000b7c02 */ /* 0x002fe20008000f00 */
[----:B--2---:R-:W-:-:S04]  /*09b0*/  IMAD.WIDE.U32 R2, R0, 0x4, R2 ;  /* 0x0000000400027825 */ /* 0x004fc800078e0002 */
[----:B---3--:R-:W-:Y:S02]  /*09c0*/  IMAD.U32 R13, RZ, RZ, UR6 ;  /* 0x00000006ff0d7e24 */ /* 0x008fe4000f8e00ff */
[----:B-----5:R-:W-:-:S04]  /*09d0*/  IMAD.WIDE.U32 R6, R0, 0x4, R6 ;  /* 0x0000000400067825 */ /* 0x020fc800078e0006 */
[----:B------:R-:W-:Y:S01]  /*09e0*/  @P0 REDG.E.ADD.STRONG.GPU desc[UR8][R2.64], R11 ;  /* 0x0000000b0200098e */ /* 0x000fe2000c12e108 */
[----:B------:R-:W-:-:S03]  /*09f0*/  MOV R15, UR7 ;  /* 0x00000007000f7c02 */ /* 0x000fc60008000f00 */
[----:B------:R-:W-:Y:S04]  /*0a00*/  @P0 REDG.E.ADD.STRONG.GPU desc[UR8][R4.64], R13 ;  /* 0x0000000d0400098e */ /* 0x000fe8000c12e108 */
[----:B------:R-:W-:Y:S01]  /*0a10*/  @P0 REDG.E.ADD.STRONG.GPU desc[UR8][R6.64], R15 ;  /* 0x0000000f0600098e */ /* 0x000fe2000c12e108 */
[----:B------:R-:W-:Y:S05]  /*0a20*/  EXIT ;  /* 0x000000000000794d */ /* 0x000fea0003800000 */
.L_x_58:
        /* <DEDUP_REMOVED lines=13> */
.L_x_87:


//--------------------- .text.batch_gamma_adjust  --------------------------
	.section	.text.batch_gamma_adjust,"ax",@progbits
	.align	128
        .global         batch_gamma_adjust
        .type           batch_gamma_adjust,@function
        .size           batch_gamma_adjust,(.L_x_80 - batch_gamma_adjust)
        .other          batch_gamma_adjust,@"STO_CUDA_ENTRY STV_DEFAULT"
batch_gamma_adjust:
.text.batch_gamma_adjust:
[----:B------:R-:W-:Y:S01]  /*0000*/  LDC R1, c[0x0][0x37c] ;  /* 0x0000df00ff017b82 */ /* 0x000fe20000000800 */
[----:B------:R-:W0:Y:S07]  /*0010*/  S2R R3, SR_TID.X ;  /* 0x0000000000037919 */ /* 0x000e2e0000002100 */
[----:B------:R-:W0:Y:S01]  /*0020*/  S2UR UR4, SR_CTAID.X ;  /* 0x00000000000479c3 */ /* 0x000e220000002500 */
[----:B------:R-:W1:Y:S01]  /*0030*/  LDCU.64 UR6, c[0x0][0x3c0] ;  /* 0x00007800ff0677ac */ /* 0x000e620008000a00 */
[----:B------:R-:W1:Y:S06]  /*0040*/  S2R R13, SR_CTAID.Y ;  /* 0x00000000000d7919 */ /* 0x000e6c0000002600 */
[----:B------:R-:W0:Y:S02]  /*0050*/  LDC R12, c[0x0][0x360] ;  /* 0x0000d800ff0c7b82 */ /* 0x000e240000000800 */
[----:B0-----:R-:W-:Y:S01]  /*0060*/  IMAD R12, R12, UR4, R3 ;  /* 0x000000040c0c7c24 */ /* 0x001fe2000f8e0203 */
[----:B-1----:R-:W-:-:S04]  /*0070*/  ISETP.GE.AND P0, PT, R13, UR7, PT ;  /* 0x000000070d007c0c */ /* 0x002fc8000bf06270 */
[----:B------:R-:W-:-:S13]  /*0080*/  ISETP.GE.OR P0, PT, R12, UR6, P0 ;  /* 0x000000060c007c0c */ /* 0x000fda0008706670 */
[----:B------:R-:W-:Y:S05]  /*0090*/  @P0 EXIT ;  /* 0x000000000000094d */ /* 0x000fea0003800000 */
[----:B------:R-:W0:Y:S01]  /*00a0*/  LDC.64 R10, c[0x0][0x3a0] ;  /* 0x0000e800ff0a7b82 */ /* 0x000e220000000a00 */
[----:B------:R-:W0:Y:S07]  /*00b0*/  LDCU.64 UR4, c[0x0][0x358] ;  /* 0x00006b00ff0477ac */ /* 0x000e2e0008000a00 */
[----:B------:R-:W1:Y:S01]  /*00c0*/  LDC.64 R8, c[0x0][0x398] ;  /* 0x0000e600ff087b82 */ /* 0x000e620000000a00 */
[----:B------:R-:W-:-:S07]  /*00d0*/  IMAD R15, R13, 0xa, RZ ;  /* 0x0000000a0d0f7824 */ /* 0x000fce00078e02ff */
[----:B------:R-:W2:Y:S01]  /*00e0*/  LDC.64 R2, c[0x0][0x380] ;  /* 0x0000e000ff027b82 */ /* 0x000ea20000000a00 */
[----:B0-----:R-:W3:Y:S07]  /*00f0*/  LDG.E.CONSTANT R11, desc[UR4][R10.64] ;  /* 0x000000040a0b7981 */ /* 0x001eee000c1e9900 */
[----:B------:R-:W0:Y:S01]  /*0100*/  LDC.64 R4, c[0x0][0x388] ;  /* 0x0000e200ff047b82 */ /* 0x000e220000000a00 */
[----:B-1----:R-:W-:-:S07]  /*0110*/  IMAD.WIDE.U32 R8, R15, 0x4, R8 ;  /* 0x000000040f087825 */ /* 0x002fce00078e0008 */
[----:B------:R-:W1:Y:S01]  /*0120*/  LDC.64 R6, c[0x0][0x390] ;  /* 0x0000e400ff067b82 */ /* 0x000e620000000a00 */
[----:B------:R-:W4:Y:S01]  /*0130*/  LDG.E.CONSTANT R0, desc[UR4][R8.64] ;  /* 0x0000000408007981 */ /* 0x000f22000c1e9900 */
[----:B--2---:R-:W-:-:S06]  /*0140*/  IMAD.WIDE R2, R12, 0x8, R2 ;  /* 0x000000080c027825 */ /* 0x004fcc00078e0202 */
[----:B------:R-:W5:Y:S01]  /*0150*/  LDG.E.64.CONSTANT R2, desc[UR4][R2.64] ;  /* 0x0000000402027981 */ /* 0x000f62000c1e9b00 */
[----:B0-----:R-:W-:-:S06]  /*0160*/  IMAD.WIDE R4, R12, 0x8, R4 ;  /* 0x000000080c047825 */ /* 0x001fcc00078e0204 */
[----:B------:R-:W5:Y:S01]  /*0170*/  LDG.E.64.CONSTANT R4, desc[UR4][R4.64] ;  /* 0x0000000404047981 */ /* 0x000f62000c1e9b00 */
[----:B-1----:R-:W-:-:S06]  /*0180*/  IMAD.WIDE R6, R12, 0x8, R6 ;  /* 0x000000080c067825 */ /* 0x002fcc00078e0206 */
[----:B------:R-:W5:Y:S01]  /*0190*/  LDG.E.64.CONSTANT R6, desc[UR4][R6.64] ;  /* 0x0000000406067981 */ /* 0x000f62000c1e9b00 */
[----:B---3--:R-:W0:Y:S08]  /*01a0*/  MUFU.RCP R10, R11 ;  /* 0x0000000b000a7308 */ /* 0x008e300000001000 */
[----:B----4-:R-:W1:Y:S01]  /*01b0*/  FCHK P0, R0, R11 ;  /* 0x0000000b00007302 */ /* 0x010e620000000000 */
[----:B0-----:R-:W-:-:S04]  /*01c0*/  FFMA R15, -R11, R10, 1 ;  /* 0x3f8000000b0f7423 */ /* 0x001fc8000000010a */
[----:B------:R-:W-:-:S04]  /*01d0*/  FFMA R15, R10, R15, R10 ;  /* 0x0000000f0a0f7223 */ /* 0x000fc8000000000a */
[----:B------:R-:W-:-:S04]  /*01e0*/  FFMA R10, R0, R15, RZ ;  /* 0x0000000f000a7223 */ /* 0x000fc800000000ff */
[----:B------:R-:W-:-:S04]  /*01f0*/  FFMA R14, -R11, R10, R0 ;  /* 0x0000000a0b0e7223 */ /* 0x000fc80000000100 */
[----:B------:R-:W-:Y:S01]  /*0200*/  FFMA R14, R15, R14, R10 ;  /* 0x0000000e0f0e7223 */ /* 0x000fe2000000000a */
[----:B-1----:R-:W-:Y:S06]  /*0210*/  @!P0 BRA `(.L_x_59) ;  /* 0x00000000000c8947 */ /* 0x002fec0003800000 */
[----:B------:R-:W-:-:S07]  /*0220*/  MOV R14, 0x240 ;  /* 0x00000240000e7802 */ /* 0x000fce0000000f00 */
[----:B-----5:R-:W-:Y:S05]  /*0230*/  CALL.REL.NOINC `($__internal_2_$__cuda_sm3x_div_rn_noftz_f32_slowpath) ;  /* 0x0000001800a87944 */ /* 0x020fea0003c00000 */
[----:B------:R-:W-:-:S07]  /*0240*/  MOV R14, R0 ;  /* 0x00000000000e7202 */ /* 0x000fce0000000f00 */
.L_x_59:
[----:B------:R-:W0:Y:S01]  /*0250*/  LDC.64 R16, c[0x0][0x3a0] ;  /* 0x0000e800ff107b82 */ /* 0x000e220000000a00 */
[----:B------:R-:W2:Y:S04]  /*0260*/  LDG.E.CONSTANT R0, desc[UR4][R8.64+0x4] ;  /* 0x0000040408007981 */ /* 0x000ea8000c1e9900 */
[----:B0-----:R0:W3:Y:S01]  /*0270*/  LDG.E.CONSTANT R11, desc[UR4][R16.64+0x4] ;  /* 0x00000404100b7981 */ /* 0x0010e2000c1e9900 */
[----:B------:R-:W-:Y:S01]  /*0280*/  FSETP.GEU.AND P0, PT, R14, 1.175494350822287508e-38, PT ;  /* 0x008000000e00780b */ /* 0x000fe20003f0e000 */
[----:B------:R-:W-:-:S12]  /*0290*/  HFMA2 R15, -RZ, RZ, 1.5048828125, 33.21875 ;  /* 0x3e055027ff0f7431 */ /* 0x000fd800000001ff */
[----:B------:R-:W-:-:S05]  /*02a0*/  @!P0 FMUL R14, R14, 8388608 ;  /* 0x4b0000000e0e8820 */ /* 0x000fca0000400000 */
[----:B------:R-:W-:-:S04]  /*02b0*/  IADD3 R10, PT, PT, R14, -0x3f2aaaab, RZ ;  /* 0xc0d555550e0a7810 */ /* 0x000fc80007ffe0ff */
[----:B------:R-:W-:-:S04]  /*02c0*/  LOP3.LUT R19, R10, 0xff800000, RZ, 0xc0, !PT ;  /* 0xff8000000a137812 */ /* 0x000fc800078ec0ff */
[----:B------:R-:W-:-:S05]  /*02d0*/  IADD3 R10, PT, PT, R14, -R19, RZ ;  /* 0x800000130e0a7210 */ /* 0x000fca0007ffe0ff */
[----:B------:R-:W-:-:S04]  /*02e0*/  FADD R10, R10, -1 ;  /* 0xbf8000000a0a7421 */ /* 0x000fc80000000000 */
[----:B------:R-:W-:-:S04]  /*02f0*/  FFMA R15, R10, -R15, 0.14084610342979431152 ;  /* 0x3e1039f60a0f7423 */ /* 0x000fc8000000080f */
[----:B------:R-:W-:-:S04]  /*0300*/  FFMA R15, R10, R15, -0.12148627638816833496 ;  /* 0xbdf8cdcc0a0f7423 */ /* 0x000fc8000000000f */
[----:B------:R-:W-:-:S04]  /*0310*/  FFMA R15, R10, R15, 0.13980610668659210205 ;  /* 0x3e0f29550a0f7423 */ /* 0x000fc8000000000f */
[----:B------:R-:W-:-:S04]  /*0320*/  FFMA R15, R10, R15, -0.16684235632419586182 ;  /* 0xbe2ad8b90a0f7423 */ /* 0x000fc8000000000f */
[----:B------:R-:W-:-:S04]  /*0330*/  FFMA R15, R10, R15, 0.20012299716472625732 ;  /* 0x3e4ced0b0a0f7423 */ /* 0x000fc8000000000f */
[----:B------:R-:W-:-:S04]  /*0340*/  FFMA R15, R10, R15, -0.24999669194221496582 ;  /* 0xbe7fff220a0f7423 */ /* 0x000fc8000000000f */
[----:B------:R-:W-:-:S04]  /*0350*/  FFMA R15, R10, R15, 0.33333182334899902344 ;  /* 0x3eaaaa780a0f7423 */ /* 0x000fc8000000000f */
[----:B0-----:R-:W-:Y:S01]  /*0360*/  FFMA R17, R10, R15, -0.5 ;  /* 0xbf0000000a117423 */ /* 0x001fe2000000000f */
[----:B------:R-:W-:Y:S02]  /*0370*/  FSEL R15, RZ, -23, P0 ;  /* 0xc1b80000ff0f7808 */ /* 0x000fe40000000000 */
[----:B------:R-:W-:Y:S01]  /*0380*/  ISETP.GT.U32.AND P0, PT, R14, 0x7f7fffff, PT ;  /* 0x7f7fffff0e00780c */ /* 0x000fe20003f04070 */
[----:B------:R-:W-:Y:S01]  /*0390*/  FMUL R17, R10, R17 ;  /* 0x000000110a117220 */ /* 0x000fe20000400000 */
[----:B------:R-:W-:-:S03]  /*03a0*/  I2FP.F32.S32 R16, R19 ;  /* 0x0000001300107245 */ /* 0x000fc60000201400 */
[----:B------:R-:W-:Y:S01]  /*03b0*/  FFMA R10, R10, R17, R10 ;  /* 0x000000110a0a7223 */ /* 0x000fe2000000000a */
[----:B------:R-:W-:Y:S01]  /*03c0*/  MOV R17, 0x7f800000 ;  /* 0x7f80000000117802 */ /* 0x000fe20000000f00 */
[----:B------:R-:W-:-:S04]  /*03d0*/  FFMA R15, R16, 1.1920928955078125e-07, R15 ;  /* 0x34000000100f7823 */ /* 0x000fc8000000000f */
[----:B------:R-:W-:Y:S02]  /*03e0*/  FFMA R10, R15, 0.69314718246459960938, R10 ;  /* 0x3f3172180f0a7823 */ /* 0x000fe4000000000a */
[C---:B------:R-:W-:Y:S01]  /*03f0*/  @P0 FFMA R10, R14.reuse, R17, +INF ;  /* 0x7f8000000e0a0423 */ /* 0x040fe20000000011 */
[----:B------:R-:W-:-:S03]  /*0400*/  FSETP.NEU.AND P1, PT, R14, RZ, PT ;  /* 0x000000ff0e00720b */ /* 0x000fc60003f2d000 */
[----:B------:R-:W-:Y:S01]  /*0410*/  FFMA R10, R10, 0.022500000894069671631, RZ ;  /* 0x3cb851ec0a0a7823 */ /* 0x000fe200000000ff */
[----:B---3--:R-:W0:Y:S08]  /*0420*/  MUFU.RCP R18, R11 ;  /* 0x0000000b00127308 */ /* 0x008e300000001000 */
[----:B--2---:R-:W1:Y:S01]  /*0430*/  FCHK P0, R0, R11 ;  /* 0x0000000b00007302 */ /* 0x004e620000000000 */
[----:B0-----:R-:W-:-:S04]  /*0440*/  FFMA R19, -R11, R18, 1 ;  /* 0x3f8000000b137423 */ /* 0x001fc80000000112 */
[----:B------:R-:W-:-:S04]  /*0450*/  FFMA R19, R18, R19, R18 ;  /* 0x0000001312137223 */ /* 0x000fc80000000012 */
[----:B------:R-:W-:-:S04]  /*0460*/  FFMA R16, R0, R19, RZ ;  /* 0x0000001300107223 */ /* 0x000fc800000000ff */
[----:B------:R-:W-:-:S04]  /*0470*/  FFMA R14, -R11, R16, R0 ;  /* 0x000000100b0e7223 */ /* 0x000fc80000000100 */
[----:B------:R-:W-:Y:S01]  /*0480*/  FFMA R14, R19, R14, R16 ;  /* 0x0000000e130e7223 */ /* 0x000fe20000000010 */
[----:B------:R-:W-:Y:S01]  /*0490*/  FSEL R16, R10, -INF , P1 ;  /* 0xff8000000a107808 */ /* 0x000fe20000800000 */
[----:B-1----:R-:W-:Y:S06]  /*04a0*/  @!P0 BRA `(.L_x_60) ;  /* 0x00000000000c8947 */ /* 0x002fec0003800000 */
[----:B------:R-:W-:-:S07]  /*04b0*/  MOV R14, 0x4d0 ;  /* 0x000004d0000e7802 */ /* 0x000fce0000000f00 */
[----:B-----5:R-:W-:Y:S05]  /*04c0*/  CALL.REL.NOINC `($__internal_2_$__cuda_sm3x_div_rn_noftz_f32_slowpath) ;  /* 0x0000001800047944 */ /* 0x020fea0003c00000 */
[----:B------:R-:W-:-:S07]  /*04d0*/  MOV R14, R0 ;  /* 0x00000000000e7202 */ /* 0x000fce0000000f00 */
.L_x_60:
[----:B------:R-:W0:Y:S01]  /*04e0*/  LDC.64 R18, c[0x0][0x3a0] ;  /* 0x0000e800ff127b82 */ /* 0x000e220000000a00 */
[----:B------:R-:W2:Y:S04]  /*04f0*/  LDG.E.CONSTANT R0, desc[UR4][R8.64+0x8] ;  /* 0x0000080408007981 */ /* 0x000ea8000c1e9900 */
[----:B0-----:R0:W3:Y:S01]  /*0500*/  LDG.E.CONSTANT R11, desc[UR4][R18.64+0x8] ;  /* 0x00000804120b7981 */ /* 0x0010e2000c1e9900 */
[----:B------:R-:W-:-:S04]  /*0510*/  MOV R10, R14 ;  /* 0x0000000e000a7202 */ /* 0x000fc80000000f00 */
[----:B------:R-:W-:-:S13]  /*0520*/  FSETP.GEU.AND P0, PT, R10, 1.175494350822287508e-38, PT ;  /* 0x008000000a00780b */ /* 0x000fda0003f0e000 */
[----:B------:R-:W-:-:S05]  /*0530*/  @!P0 FMUL R10, R10, 8388608 ;  /* 0x4b0000000a0a8820 */ /* 0x000fca0000400000 */
[----:B------:R-:W-:-:S04]  /*0540*/  IADD3 R14, PT, PT, R10, -0x3f2aaaab, RZ ;  /* 0xc0d555550a0e7810 */ /* 0x000fc80007ffe0ff */
[----:B------:R-:W-:-:S04]  /*0550*/  LOP3.LUT R17, R14, 0xff800000, RZ, 0xc0, !PT ;  /* 0xff8000000e117812 */ /* 0x000fc800078ec0ff */
[----:B------:R-:W-:Y:S02]  /*0560*/  IADD3 R14, PT, PT, R10, -R17, RZ ;  /* 0x800000110a0e7210 */ /* 0x000fe40007ffe0ff */
[----:B------:R-:W-:-:S03]  /*0570*/  MOV R15, 0x3e055027 ;  /* 0x3e055027000f7802 */ /* 0x000fc60000000f00 */
        /* <DEDUP_REMOVED lines=19> */
[----:B------:R-:W-:-:S05]  /*06b0*/  FMUL R14, R14, 0.018000001087784767151 ;  /* 0x3c9374bd0e0e7820 */ /* 0x000fca0000400000 */
[----:B------:R-:W-:-:S05]  /*06c0*/  FSEL R15, R14, -INF , P1 ;  /* 0xff8000000e0f7808 */ /* 0x000fca0000800000 */
[----:B------:R-:W-:Y:S01]  /*06d0*/  FADD R16, R16, R15 ;  /* 0x0000000f10107221 */ /* 0x000fe20000000000 */
[----:B---3--:R-:W0:Y:S08]  /*06e0*/  MUFU.RCP R20, R11 ;  /* 0x0000000b00147308 */ /* 0x008e300000001000 */
[----:B--2---:R-:W1:Y:S01]  /*06f0*/  FCHK P0, R0, R11 ;  /* 0x0000000b00007302 */ /* 0x004e620000000000 */
        /* <DEDUP_REMOVED lines=9> */
.L_x_61:
        /* <DEDUP_REMOVED lines=28> */
[----:B------:R-:W-:-:S05]  /*0950*/  FMUL R14, R14, 0.015000000596046447754 ;  /* 0x3c75c2900e0e7820 */ /* 0x000fca0000400000 */
        /* <DEDUP_REMOVED lines=13> */
.L_x_62:
[----:B------:R-:W0:Y:S01]  /*0a30*/  LDC.64 R18, c[0x0][0x3a0] ;  /* 0x0000e800ff127b82 */ /* 0x000e220000000a00 */
[----:B------:R-:W2:Y:S04]  /*0a40*/  LDG.E.CONSTANT R0, desc[UR4][R8.64+0x10] ;  /* 0x0000100408007981 */ /* 0x000ea8000c1e9900 */
[----:B0-----:R0:W3:Y:S01]  /*0a50*/  LDG.E.CONSTANT R11, desc[UR4][R18.64+0x10] ;  /* 0x00001004120b7981 */ /* 0x0010e2000c1e9900 */
        /* <DEDUP_REMOVED lines=25> */
[----:B------:R-:W-:-:S05]  /*0bf0*/  FMUL R14, R14, 0.012000000104308128357 ;  /* 0x3c449ba60e0e7820 */ /* 0x000fca0000400000 */
        /* <DEDUP_REMOVED lines=13> */
.L_x_63:
        /* <DEDUP_REMOVED lines=42> */
.L_x_64:
        /* <DEDUP_REMOVED lines=42> */
.L_x_65:
        /* <DEDUP_REMOVED lines=42> */
.L_x_66:
        /* <DEDUP_REMOVED lines=42> */
.L_x_67:
[----:B------:R-:W0:Y:S01]  /*1750*/  LDC.64 R14, c[0x0][0x3a0] ;  /* 0x0000e800ff0e7b82 */ /* 0x000e220000000a00 */
[----:B------:R1:W2:Y:S04]  /*1760*/  LDG.E.CONSTANT R0, desc[UR4][R8.64+0x24] ;  /* 0x0000240408007981 */ /* 0x0002a8000c1e9900 */
[----:B0-----:R-:W3:Y:S01]  /*1770*/  LDG.E.CONSTANT R11, desc[UR4][R14.64+0x24] ;  /* 0x000024040e0b7981 */ /* 0x001ee2000c1e9900 */
        /* <DEDUP_REMOVED lines=12> */
[----:B------:R-:W-:Y:S01]  /*1840*/  FFMA R19, R18, R19, -0.24999669194221496582 ;  /* 0xbe7fff2212137423 */ /* 0x000fe20000000013 */
[----:B-1----:R-:W-:-:S03]  /*1850*/  FSEL R8, RZ, -23, P0 ;  /* 0xc1b80000ff087808 */ /* 0x002fc60000000000 */
[----:B------:R-:W-:Y:S01]  /*1860*/  FFMA R19, R18, R19, 0.33333182334899902344 ;  /* 0x3eaaaa7812137423 */ /* 0x000fe20000000013 */
[----:B------:R-:W-:-:S03]  /*1870*/  ISETP.GT.U32.AND P0, PT, R10, 0x7f7fffff, PT ;  /* 0x7f7fffff0a00780c */ /* 0x000fc60003f04070 */
[----:B------:R-:W-:Y:S01]  /*1880*/  FFMA R19, R18, R19, -0.5 ;  /* 0xbf00000012137423 */ /* 0x000fe20000000013 */
[----:B------:R-:W-:-:S03]  /*1890*/  I2FP.F32.S32 R17, R17 ;  /* 0x0000001100117245 */ /* 0x000fc60000201400 */
[C---:B------:R-:W-:Y:S02]  /*18a0*/  FMUL R19, R18.reuse, R19 ;  /* 0x0000001312137220 */ /* 0x040fe40000400000 */
[----:B------:R-:W-:Y:S01]  /*18b0*/  FFMA R8, R17, 1.1920928955078125e-07, R8 ;  /* 0x3400000011087823 */ /* 0x000fe20000000008 */
[----:B------:R-:W-:Y:S01]  /*18c0*/  MOV R17, 0x7f800000 ;  /* 0x7f80000000117802 */ /* 0x000fe20000000f00 */
[----:B------:R-:W-:-:S04]  /*18d0*/  FFMA R19, R18, R19, R18 ;  /* 0x0000001312137223 */ /* 0x000fc80000000012 */
[----:B------:R-:W-:Y:S01]  /*18e0*/  FFMA R8, R8, 0.69314718246459960938, R19 ;  /* 0x3f31721808087823 */ /* 0x000fe20000000013 */
[C---:B------:R-:W-:Y:S01]  /*18f0*/  @P0 FFMA R8, R10.reuse, R17, +INF ;  /* 0x7f8000000a080423 */ /* 0x040fe20000000011 */
[----:B------:R-:W-:-:S03]  /*1900*/  FSETP.NEU.AND P1, PT, R10, RZ, PT ;  /* 0x000000ff0a00720b */ /* 0x000fc60003f2d000 */
[----:B------:R-:W-:Y:S01]  /*1910*/  FMUL R8, R8, 0.012000000104308128357 ;  /* 0x3c449ba608087820 */ /* 0x000fe20000400000 */
[----:B---3--:R-:W0:Y:S08]  /*1920*/  MUFU.RCP R14, R11 ;  /* 0x0000000b000e7308 */ /* 0x008e300000001000 */
[----:B--2---:R-:W1:Y:S01]  /*1930*/  FCHK P0, R0, R11 ;  /* 0x0000000b00007302 */ /* 0x004e620000000000 */
[----:B0-----:R-:W-:-:S04]  /*1940*/  FFMA R9, -R11, R14, 1 ;  /* 0x3f8000000b097423 */ /* 0x001fc8000000010e */
[----:B------:R-:W-:Y:S01]  /*1950*/  FFMA R15, R14, R9, R14 ;  /* 0x000000090e0f7223 */ /* 0x000fe2000000000e */
[----:B------:R-:W-:-:S03]  /*1960*/  FSEL R9, R8, -INF , P1 ;  /* 0xff80000008097808 */ /* 0x000fc60000800000 */
[----:B------:R-:W-:-:S04]  /*1970*/  FFMA R14, R0, R15, RZ ;  /* 0x0000000f000e7223 */ /* 0x000fc800000000ff */
[----:B------:R-:W-:Y:S01]  /*1980*/  FFMA R10, -R11, R14, R0 ;  /* 0x0000000e0b0a7223 */ /* 0x000fe20000000100 */
[----:B------:R-:W-:-:S03]  /*1990*/  FADD R16, R16, R9 ;  /* 0x0000000910107221 */ /* 0x000fc60000000000 */
[----:B------:R-:W-:Y:S01]  /*19a0*/  FFMA R10, R15, R10, R14 ;  /* 0x0000000a0f0a7223 */ /* 0x000fe2000000000e */
[----:B-1----:R-:W-:Y:S06]  /*19b0*/  @!P0 BRA `(.L_x_68) ;  /* 0x00000000000c8947 */ /* 0x002fec0003800000 */
[----:B------:R-:W-:-:S07]  /*19c0*/  MOV R14, 0x19e0 ;  /* 0x000019e0000e7802 */ /* 0x000fce0000000f00 */
[----:B-----5:R-:W-:Y:S05]  /*19d0*/  CALL.REL.NOINC `($__internal_2_$__cuda_sm3x_div_rn_noftz_f32_slowpath) ;  /* 0x0000000000c07944 */ /* 0x020fea0003c00000 */
[----:B------:R-:W-:-:S07]  /*19e0*/  MOV R10, R0 ;  /* 0x00000000000a7202 */ /* 0x000fce0000000f00 */
.L_x_68:
[----:B------:R-:W-:Y:S01]  /*19f0*/  MOV R0, R10 ;  /* 0x0000000a00007202 */ /* 0x000fe20000000f00 */
[----:B------:R-:W0:Y:S01]  /*1a00*/  LDC.64 R14, c[0x0][0x3a8] ;  /* 0x0000ea00ff0e7b82 */ /* 0x000e220000000a00 */
[----:B------:R-:W-:Y:S01]  /*1a10*/  MOV R11, 0x3e055027 ;  /* 0x3e055027000b7802 */ /* 0x000fe20000000f00 */
[----:B------:R-:W1:Y:S01]  /*1a20*/  LDCU UR6, c[0x0][0x3c0] ;  /* 0x00007800ff0677ac */ /* 0x000e620008000800 */
[----:B------:R-:W-:-:S13]  /*1a30*/  FSETP.GEU.AND P0, PT, R0, 1.175494350822287508e-38, PT ;  /* 0x008000000000780b */ /* 0x000fda0003f0e000 */
[----:B------:R-:W-:Y:S01]  /*1a40*/  @!P0 FMUL R0, R0, 8388608 ;  /* 0x4b00000000008820 */ /* 0x000fe20000400000 */
[----:B-1----:R-:W-:-:S04]  /*1a50*/  IMAD R13, R13, UR6, R12 ;  /* 0x000000060d0d7c24 */ /* 0x002fc8000f8e020c */
[----:B------:R-:W-:Y:S01]  /*1a60*/  IADD3 R8, PT, PT, R0, -0x3f2aaaab, RZ ;  /* 0xc0d5555500087810 */ /* 0x000fe20007ffe0ff */
[----:B0-----:R-:W-:-:S03]  /*1a70*/  IMAD.WIDE R14, R13, 0x8, R14 ;  /* 0x000000080d0e7825 */ /* 0x001fc600078e020e */
[----:B------:R-:W-:-:S04]  /*1a80*/  LOP3.LUT R9, R8, 0xff800000, RZ, 0xc0, !PT ;  /* 0xff80000008097812 */ /* 0x000fc800078ec0ff */
[-C--:B------:R-:W-:Y:S02]  /*1a90*/  IADD3 R8, PT, PT, R0, -R9.reuse, RZ ;  /* 0x8000000900087210 */ /* 0x080fe40007ffe0ff */
[----:B------:R-:W-:-:S03]  /*1aa0*/  I2FP.F32.S32 R9, R9 ;  /* 0x0000000900097245 */ /* 0x000fc60000201400 */
[----:B------:R-:W-:Y:S01]  /*1ab0*/  FADD R10, R8, -1 ;  /* 0xbf800000080a7421 */ /* 0x000fe20000000000 */
[----:B------:R-:W-:Y:S02]  /*1ac0*/  FSEL R8, RZ, -23, P0 ;  /* 0xc1b80000ff087808 */ /* 0x000fe40000000000 */
[----:B------:R-:W-:Y:S01]  /*1ad0*/  ISETP.GT.U32.AND P0, PT, R0, 0x7f7fffff, PT ;  /* 0x7f7fffff0000780c */ /* 0x000fe20003f04070 */
[C---:B------:R-:W-:Y:S02]  /*1ae0*/  FFMA R11, R10.reuse, -R11, 0.14084610342979431152 ;  /* 0x3e1039f60a0b7423 */ /* 0x040fe4000000080b */
[----:B------:R-:W-:Y:S01]  /*1af0*/  FFMA R8, R9, 1.1920928955078125e-07, R8 ;  /* 0x3400000009087823 */ /* 0x000fe20000000008 */
[----:B------:R-:W-:Y:S01]  /*1b00*/  MOV R9, 0x7f800000 ;  /* 0x7f80000000097802 */ /* 0x000fe20000000f00 */
[----:B------:R-:W-:-:S04]  /*1b10*/  FFMA R11, R10, R11, -0.12148627638816833496 ;  /* 0xbdf8cdcc0a0b7423 */ /* 0x000fc8000000000b */
[----:B------:R-:W-:-:S04]  /*1b20*/  FFMA R11, R10, R11, 0.13980610668659210205 ;  /* 0x3e0f29550a0b7423 */ /* 0x000fc8000000000b */
[----:B------:R-:W-:-:S04]  /*1b30*/  FFMA R11, R10, R11, -0.16684235632419586182 ;  /* 0xbe2ad8b90a0b7423 */ /* 0x000fc8000000000b */
[----:B------:R-:W-:-:S04]  /*1b40*/  FFMA R11, R10, R11, 0.20012299716472625732 ;  /* 0x3e4ced0b0a0b7423 */ /* 0x000fc8000000000b */
[----:B------:R-:W-:-:S04]  /*1b50*/  FFMA R11, R10, R11, -0.24999669194221496582 ;  /* 0xbe7fff220a0b7423 */ /* 0x000fc8000000000b */
[----:B------:R-:W-:-:S04]  /*1b60*/  FFMA R11, R10, R11, 0.33333182334899902344 ;  /* 0x3eaaaa780a0b7423 */ /* 0x000fc8000000000b */
[----:B------:R-:W-:-:S04]  /*1b70*/  FFMA R11, R10, R11, -0.5 ;  /* 0xbf0000000a0b7423 */ /* 0x000fc8000000000b */
[----:B------:R-:W-:-:S04]  /*1b80*/  FMUL R11, R10, R11 ;  /* 0x0000000b0a0b7220 */ /* 0x000fc80000400000 */
[----:B------:R-:W-:-:S04]  /*1b90*/  FFMA R11, R10, R11, R10 ;  /* 0x0000000b0a0b7223 */ /* 0x000fc8000000000a */
[----:B------:R-:W-:Y:S01]  /*1ba0*/  FFMA R8, R8, 0.69314718246459960938, R11 ;  /* 0x3f31721808087823 */ /* 0x000fe2000000000b */
[C---:B------:R-:W-:Y:S01]  /*1bb0*/  @P0 FFMA R8, R0.reuse, R9, +INF ;  /* 0x7f80000000080423 */ /* 0x040fe20000000009 */
[----:B------:R-:W-:Y:S01]  /*1bc0*/  FSETP.NEU.AND P0, PT, R0, RZ, PT ;  /* 0x000000ff0000720b */ /* 0x000fe20003f0d000 */
[----:B------:R-:W0:Y:S02]  /*1bd0*/  LDC.64 R10, c[0x0][0x3b0] ;  /* 0x0000ec00ff0a7b82 */ /* 0x000e240000000a00 */
[----:B------:R-:W-:-:S05]  /*1be0*/  FMUL R8, R8, 0.010500000789761543274 ;  /* 0x3c2c083208087820 */ /* 0x000fca0000400000 */
[----:B------:R-:W-:-:S05]  /*1bf0*/  FSEL R9, R8, -INF , P0 ;  /* 0xff80000008097808 */ /* 0x000fca0000000000 */
[----:B------:R-:W-:-:S05]  /*1c00*/  FADD R9, R16, R9 ;  /* 0x0000000910097221 */ /* 0x000fca0000000000 */
[----:B------:R-:W-:Y:S02]  /*1c10*/  FMNMX R0, R9, -0.25, !PT ;  /* 0xbe80000009007809 */ /* 0x000fe40007800000 */
[----:B------:R-:W1:Y:S02]  /*1c20*/  LDC.64 R8, c[0x0][0x3b8] ;  /* 0x0000ee00ff087b82 */ /* 0x000e640000000a00 */
[----:B------:R-:W-:Y:S01]  /*1c30*/  FMNMX R0, R0, 0.25, PT ;  /* 0x3e80000000007809 */ /* 0x000fe20003800000 */
[----:B0-----:R-:W-:-:S03]  /*1c40*/  IMAD.WIDE R10, R13, 0x8, R10 ;  /* 0x000000080d0a7825 */ /* 0x001fc600078e020a */
[----:B------:R-:W0:Y:S02]  /*1c50*/  F2F.F64.F32 R16, R0 ;  /* 0x0000000000107310 */ /* 0x000e240000201800 */
[--C-:B0----5:R-:W-:Y:S02]  /*1c60*/  DADD R2, R2, R16.reuse ;  /* 0x0000000002027229 */ /* 0x121fe40000000010 */
[--C-:B------:R-:W-:Y:S01]  /*1c70*/  DADD R4, R4, R16.reuse ;  /* 0x0000000004047229 */ /* 0x100fe20000000010 */
[----:B-1----:R-:W-:Y:S01]  /*1c80*/  IMAD.WIDE R8, R13, 0x8, R8 ;  /* 0x000000080d087825 */ /* 0x002fe200078e0208 */
[----:B------:R-:W-:-:S03]  /*1c90*/  DADD R6, R6, R16 ;  /* 0x0000000006067229 */ /* 0x000fc60000000010 */
[----:B------:R-:W-:Y:S04]  /*1ca0*/  STG.E.64 desc[UR4][R14.64], R2 ;  /* 0x000000020e007986 */ /* 0x000fe8000c101b04 */
[----:B------:R-:W-:Y:S04]  /*1cb0*/  STG.E.64 desc[UR4][R10.64], R4 ;  /* 0x000000040a007986 */ /* 0x000fe8000c101b04 */
[----:B------:R-:W-:Y:S01]  /*1cc0*/  STG.E.64 desc[UR4][R8.64], R6 ;  /* 0x0000000608007986 */ /* 0x000fe2000c101b04 */
[----:B------:R-:W-:Y:S05]  /*1cd0*/  EXIT ;  /* 0x000000000000794d */ /* 0x000fea0003800000 */
        .weak           $__internal_2_$__cuda_sm3x_div_rn_noftz_f32_slowpath
        .type           $__internal_2_$__cuda_sm3x_div_rn_noftz_f32_slowpath,@function
        .size           $__internal_2_$__cuda_sm3x_div_rn_noftz_f32_slowpath,(.L_x_80 - $__internal_2_$__cuda_sm3x_div_rn_noftz_f32_slowpath)
$__internal_2_$__cuda_sm3x_div_rn_noftz_f32_slowpath:
[----:B------:R-:W-:Y:S02]  /*1ce0*/  SHF.R.U32.HI R10, RZ, 0x17, R11 ;  /* 0x00000017ff0a7819 */ /* 0x000fe4000001160b */
[----:B------:R-:W-:Y:S02]  /*1cf0*/  SHF.R.U32.HI R17, RZ, 0x17, R0 ;  /* 0x00000017ff117819 */ /* 0x000fe40000011600 */
[----:B------:R-:W-:Y:S02]  /*1d00*/  LOP3.LUT R10, R10, 0xff, RZ, 0xc0, !PT ;  /* 0x000000ff0a0a7812 */ /* 0x000fe400078ec0ff */
[----:B------:R-:W-:Y:S02]  /*1d10*/  LOP3.LUT R17, R17, 0xff, RZ, 0xc0, !PT ;  /* 0x000000ff11117812 */ /* 0x000fe400078ec0ff */
[----:B------:R-:W-:Y:S02]  /*1d20*/  IADD3 R18, PT, PT, R10, -0x1, RZ ;  /* 0xffffffff0a127810 */ /* 0x000fe40007ffe0ff */
[----:B------:R-:W-:-:S02]  /*1d30*/  IADD3 R15, PT, PT, R17, -0x1, RZ ;  /* 0xffffffff110f7810 */ /* 0x000fc40007ffe0ff */
[----:B------:R-:W-:-:S04]  /*1d40*/  ISETP.GT.U32.AND P0, PT, R18, 0xfd, PT ;  /* 0x000000fd1200780c */ /* 0x000fc80003f04070 */
[----:B------:R-:W-:-:S13]  /*1d50*/  ISETP.GT.U32.OR P0, PT, R15, 0xfd, P0 ;  /* 0x000000fd0f00780c */ /* 0x000fda0000704470 */
[----:B------:R-:W-:Y:S01]  /*1d60*/  @!P0 MOV R15, RZ ;  /* 0x000000ff000f8202 */ /* 0x000fe20000000f00 */
        /* <DEDUP_REMOVED lines=17> */
[----:B------:R-:W-:Y:S02]  /*1e80*/  IADD3 R15, PT, PT, R17, -0x1, RZ ;  /* 0xffffffff110f7810 */ /* 0x000fe40007ffe0ff */
[----:B------:R-:W-:Y:S02]  /*1e90*/  ISETP.GE.AND P1, PT, R18, RZ, PT ;  /* 0x000000ff1200720c */ /* 0x000fe40003f26270 */
[----:B------:R-:W-:-:S11]  /*1ea0*/  ISETP.GE.AND P0, PT, R15, RZ, PT ;  /* 0x000000ff0f00720c */ /* 0x000fd60003f06270 */
[----:B------:R-:W-:Y:S02]  /*1eb0*/  @!P1 FFMA R11, R11, 1.84467440737095516160e+19, RZ ;  /* 0x5f8000000b0b9823 */ /* 0x000fe400000000ff */
[----:B------:R-:W-:Y:S01]  /*1ec0*/  @P0 MOV R15, RZ ;  /* 0x000000ff000f0202 */ /* 0x000fe20000000f00 */
[----:B------:R-:W-:Y:S01]  /*1ed0*/  @!P0 FFMA R0, R0, 1.84467440737095516160e+19, RZ ;  /* 0x5f80000000008823 */ /* 0x000fe200000000ff */
[----:B------:R-:W-:-:S04]  /*1ee0*/  @!P0 MOV R15, 0xffffffc0 ;  /* 0xffffffc0000f8802 */ /* 0x000fc80000000f00 */
[----:B------:R-:W-:-:S07]  /*1ef0*/  @!P1 IADD3 R15, PT, PT, R15, 0x40, RZ ;  /* 0x000000400f0f9810 */ /* 0x000fce0007ffe0ff */
.L_x_69:
[----:B------:R-:W-:Y:S02]  /*1f00*/  LEA R18, R10, 0xc0800000, 0x17 ;  /* 0xc08000000a127811 */ /* 0x000fe400078eb8ff */
[----:B------:R-:W-:Y:S02]  /*1f10*/  IADD3 R17, PT, PT, R17, -0x7f, RZ ;  /* 0xffffff8111117810 */ /* 0x000fe40007ffe0ff */
[----:B------:R-:W-:-:S03]  /*1f20*/  IADD3 R20, PT, PT, -R18, R11, RZ ;  /* 0x0000000b12147210 */ /* 0x000fc60007ffe1ff */
[C---:B------:R-:W-:Y:S01]  /*1f30*/  IMAD R0, R17.reuse, -0x800000, R0 ;  /* 0xff80000011007824 */ /* 0x040fe200078e0200 */
[----:B------:R0:W1:Y:S01]  /*1f40*/  MUFU.RCP R18, R20 ;  /* 0x0000001400127308 */ /* 0x0000620000001000 */
[----:B------:R-:W-:Y:S01]  /*1f50*/  FADD.FTZ R11, -R20, -RZ ;  /* 0x800000ff140b7221 */ /* 0x000fe20000010100 */
[----:B0-----:R-:W-:-:S04]  /*1f60*/  IADD3 R20, PT, PT, R17, 0x7f, -R10 ;  /* 0x0000007f11147810 */ /* 0x001fc80007ffe80a */
[----:B------:R-:W-:Y:S01]  /*1f70*/  IADD3 R20, PT, PT, R20, R15, RZ ;  /* 0x0000000f14147210 */ /* 0x000fe20007ffe0ff */
[----:B-1----:R-:W-:-:S04]  /*1f80*/  FFMA R19, R18, R11, 1 ;  /* 0x3f80000012137423 */ /* 0x002fc8000000000b */
[----:B------:R-:W-:-:S04]  /*1f90*/  FFMA R18, R18, R19, R18 ;  /* 0x0000001312127223 */ /* 0x000fc80000000012 */
[----:B------:R-:W-:-:S04]  /*1fa0*/  FFMA R19, R0, R18, RZ ;  /* 0x0000001200137223 */ /* 0x000fc800000000ff */
[----:B------:R-:W-:-:S04]  /*1fb0*/  FFMA R21, R11, R19, R0 ;  /* 0x000000130b157223 */ /* 0x000fc80000000000 */
[----:B------:R-:W-:-:S04]  /*1fc0*/  FFMA R19, R18, R21, R19 ;  /* 0x0000001512137223 */ /* 0x000fc80000000013 */
[----:B------:R-:W-:-:S04]  /*1fd0*/  FFMA R0, R11, R19, R0 ;  /* 0x000000130b007223 */ /* 0x000fc80000000000 */
[----:B------:R-:W-:-:S05]  /*1fe0*/  FFMA R11, R18, R0, R19 ;  /* 0x00000000120b7223 */ /* 0x000fca0000000013 */
[----:B------:R-:W-:-:S04]  /*1ff0*/  SHF.R.U32.HI R10, RZ, 0x17, R11 ;  /* 0x00000017ff0a7819 */ /* 0x000fc8000001160b */
[----:B------:R-:W-:-:S04]  /*2000*/  LOP3.LUT R10, R10, 0xff, RZ, 0xc0, !PT ;  /* 0x000000ff0a0a7812 */ /* 0x000fc800078ec0ff */
[----:B------:R-:W-:-:S04]  /*2010*/  IADD3 R10, PT, PT, R10, R20, RZ ;  /* 0x000000140a0a7210 */ /* 0x000fc80007ffe0ff */
[----:B------:R-:W-:-:S04]  /*2020*/  IADD3 R15, PT, PT, R10, -0x1, RZ ;  /* 0xffffffff0a0f7810 */ /* 0x000fc80007ffe0ff */
        /* <DEDUP_REMOVED lines=9> */
[-CC-:B------:R-:W-:Y:S01]  /*20c0*/  FFMA.RZ R15, R18, R0.reuse, R19.reuse ;  /* 0x00000000120f7223 */ /* 0x180fe2000000c013 */
[C---:B------:R-:W-:Y:S02]  /*20d0*/  ISETP.NE.AND P2, PT, R10.reuse, RZ, PT ;  /* 0x000000ff0a00720c */ /* 0x040fe40003f45270 */
[----:B------:R-:W-:Y:S02]  /*20e0*/  ISETP.NE.AND P1, PT, R10, RZ, PT ;  /* 0x000000ff0a00720c */ /* 0x000fe40003f25270 */
[----:B------:R-:W-:Y:S01]  /*20f0*/  LOP3.LUT R17, R15, 0x7fffff, RZ, 0xc0, !PT ;  /* 0x007fffff0f117812 */ /* 0x000fe200078ec0ff */
[CCC-:B------:R-:W-:Y:S01]  /*2100*/  FFMA.RP R15, R18.reuse, R0.reuse, R19.reuse ;  /* 0x00000000120f7223 */ /* 0x1c0fe20000008013 */
[----:B------:R-:W-:Y:S01]  /*2110*/  FFMA.RM R0, R18, R0, R19 ;  /* 0x0000000012007223 */ /* 0x000fe20000004013 */
[----:B------:R-:W-:Y:S02]  /*2120*/  IADD3 R18, PT, PT, R10, 0x20, RZ ;  /* 0x000000200a127810 */ /* 0x000fe40007ffe0ff */
[----:B------:R-:W-:-:S02]  /*2130*/  LOP3.LUT R17, R17, 0x800000, RZ, 0xfc, !PT ;  /* 0x0080000011117812 */ /* 0x000fc400078efcff */
[----:B------:R-:W-:Y:S02]  /*2140*/  IADD3 R10, PT, PT, -R10, RZ, RZ ;  /* 0x000000ff0a0a7210 */ /* 0x000fe40007ffe1ff */
[----:B------:R-:W-:Y:S02]  /*2150*/  SHF.L.U32 R18, R17, R18, RZ ;  /* 0x0000001211127219 */ /* 0x000fe400000006ff */
[----:B------:R-:W-:Y:S02]  /*2160*/  FSETP.NEU.FTZ.AND P0, PT, R15, R0, PT ;  /* 0x000000000f00720b */ /* 0x000fe40003f1d000 */
[----:B------:R-:W-:Y:S02]  /*2170*/  SEL R0, R10, RZ, P2 ;  /* 0x000000ff0a007207 */ /* 0x000fe40001000000 */
[----:B------:R-:W-:Y:S02]  /*2180*/  ISETP.NE.AND P1, PT, R18, RZ, P1 ;  /* 0x000000ff1200720c */ /* 0x000fe40000f25270 */
[----:B------:R-:W-:-:S02]  /*2190*/  SHF.R.U32.HI R0, RZ, R0, R17 ;  /* 0x00000000ff007219 */ /* 0x000fc40000011611 */
[----:B------:R-:W-:Y:S02]  /*21a0*/  PLOP3.LUT P0, PT, P0, P1, PT, 0xf8, 0x8f ;  /* 0x00000000008f781c */ /* 0x000fe40000703f70 */
[----:B------:R-:W-:Y:S02]  /*21b0*/  SHF.R.U32.HI R15, RZ, 0x1, R0 ;  /* 0x00000001ff0f7819 */ /* 0x000fe40000011600 */
[----:B------:R-:W-:-:S04]  /*21c0*/  SEL R10, RZ, 0x1, !P0 ;  /* 0x00000001ff0a7807 */ /* 0x000fc80004000000 */
[----:B------:R-:W-:-:S04]  /*21d0*/  LOP3.LUT R17, R10, 0x1, R15, 0xf8, !PT ;  /* 0x000000010a117812 */ /* 0x000fc800078ef80f */
[----:B------:R-:W-:-:S04]  /*21e0*/  LOP3.LUT R0, R17, R0, RZ, 0xc0, !PT ;  /* 0x0000000011007212 */ /* 0x000fc800078ec0ff */
[----:B------:R-:W-:-:S04]  /*21f0*/  IADD3 R0, PT, PT, R15, R0, RZ ;  /* 0x000000000f007210 */ /* 0x000fc80007ffe0ff */
[----:B------:R-:W-:Y:S01]  /*2200*/  LOP3.LUT R11, R0, R11, RZ, 0xfc, !PT ;  /* 0x0000000b000b7212 */ /* 0x000fe200078efcff */
[----:B------:R-:W-:Y:S06]  /*2210*/  BRA `(.L_x_76) ;  /* 0x0000000000347947 */ /* 0x000fec0003800000 */
.L_x_75:
[----:B------:R-:W-:-:S04]  /*2220*/  LOP3.LUT R11, R11, 0x80000000, RZ, 0xc0, !PT ;  /* 0x800000000b0b7812 */ /* 0x000fc800078ec0ff */
[----:B------:R-:W-:Y:S01]  /*2230*/  LOP3.LUT R11, R11, 0x7f800000, RZ, 0xfc, !PT ;  /* 0x7f8000000b0b7812 */ /* 0x000fe200078efcff */
[----:B------:R-:W-:Y:S06]  /*2240*/  BRA `(.L_x_76) ;  /* 0x0000000000287947 */ /* 0x000fec0003800000 */
.L_x_74:
[----:B------:R-:W-:Y:S01]  /*2250*/  LEA R11, R20, R11, 0x17 ;  /* 0x0000000b140b7211 */ /* 0x000fe200078eb8ff */
[----:B------:R-:W-:Y:S06]  /*2260*/  BRA `(.L_x_76) ;  /* 0x0000000000207947 */ /* 0x000fec0003800000 */
.L_x_73:
[----:B------:R-:W-:-:S04]  /*2270*/  LOP3.LUT R11, R11, 0x80000000, R0, 0x48, !PT ;  /* 0x800000000b0b7812 */ /* 0x000fc800078e4800 */
[----:B------:R-:W-:Y:S01]  /*2280*/  LOP3.LUT R11, R11, 0x7f800000, RZ, 0xfc, !PT ;  /* 0x7f8000000b0b7812 */ /* 0x000fe200078efcff */
[----:B------:R-:W-:Y:S06]  /*2290*/  BRA `(.L_x_76) ;  /* 0x0000000000147947 */ /* 0x000fec0003800000 */
.L_x_72:
[----:B------:R-:W-:Y:S01]  /*22a0*/  LOP3.LUT R11, R11, 0x80000000, R0, 0x48, !PT ;  /* 0x800000000b0b7812 */ /* 0x000fe200078e4800 */
[----:B------:R-:W-:Y:S06]  /*22b0*/  BRA `(.L_x_76) ;  /* 0x00000000000c7947 */ /* 0x000fec0003800000 */
.L_x_71:
[----:B------:R-:W0:Y:S01]  /*22c0*/  MUFU.RSQ R11, -QNAN ;  /* 0xffc00000000b7908 */ /* 0x000e220000001400 */
[----:B------:R-:W-:Y:S05]  /*22d0*/  BRA `(.L_x_76) ;  /* 0x0000000000047947 */ /* 0x000fea0003800000 */
.L_x_70:
[----:B------:R-:W-:-:S07]  /*22e0*/  FADD.FTZ R11, R0, R11 ;  /* 0x0000000b000b7221 */ /* 0x000fce0000010000 */
.L_x_76:
[----:B0-----:R-:W-:Y:S01]  /*22f0*/  MOV R0, R11 ;  /* 0x0000000b00007202 */ /* 0x001fe20000000f00 */
[----:B------:R-:W-:Y:S01]  /*2300*/  HFMA2 R11, -RZ, RZ, 0, 0 ;  /* 0x00000000ff0b7431 */ /* 0x000fe200000001ff */
[----:B------:R-:W-:-:S04]  /*2310*/  MOV R10, R14 ;  /* 0x0000000e000a7202 */ /* 0x000fc80000000f00 */
[----:B------:R-:W-:Y:S05]  /*2320*/  RET.REL.NODEC R10 `(batch_gamma_adjust) ;  /* 0xffffffdc0a347950 */ /* 0x000fea0003c3ffff */
.L_x_77:
        /* <DEDUP_REMOVED lines=13> */
.L_x_80:


//--------------------- .nv.global.init           --------------------------
	.section	.nv.global.init,"aw",@progbits
	.align	4
.nv.global.init:
	.type		mrg32k3aM1SubSeq,@object
	.size		mrg32k3aM1SubSeq,(mrg32k3aM2SubSeq - mrg32k3aM1SubSeq)
mrg32k3aM1SubSeq:
        /*0000*/ 	.byte	0x0b, 0xcc, 0xee, 0x04, 0x73, 0x29, 0x8b, 0x6f, 0xf6, 0x53, 0x03, 0xf6, 0x23, 0xf6, 0xea, 0xda
        /* <DEDUP_REMOVED lines=125> */
	.type		mrg32k3aM2SubSeq,@object
	.size		mrg32k3aM2SubSeq,(mrg32k3aM1 - mrg32k3aM2SubSeq)
mrg32k3aM2SubSeq:
        /* <DEDUP_REMOVED lines=126> */
	.type		mrg32k3aM1,@object
	.size		mrg32k3aM1,(mrg32k3aM1Seq - mrg32k3aM1)
mrg32k3aM1:
        /* <DEDUP_REMOVED lines=144> */
	.type		mrg32k3aM1Seq,@object
	.size		mrg32k3aM1Seq,(mrg32k3aM2 - mrg32k3aM1Seq)
mrg32k3aM1Seq:
        /* <DEDUP_REMOVED lines=144> */
	.type		mrg32k3aM2,@object
	.size		mrg32k3aM2,(mrg32k3aM2Seq - mrg32k3aM2)
mrg32k3aM2:
        /* <DEDUP_REMOVED lines=144> */
	.type		mrg32k3aM2Seq,@object
	.size		mrg32k3aM2Seq,(precalc_xorwow_matrix - mrg32k3aM2Seq)
mrg32k3aM2Seq:
        /* <DEDUP_REMOVED lines=144> */
	.type		precalc_xorwow_matrix,@object
	.size		precalc_xorwow_matrix,(precalc_xorwow_offset_matrix - precalc_xorwow_matrix)
precalc_xorwow_matrix:
        /* <DEDUP_REMOVED lines=6400> */
	.type		precalc_xorwow_offset_matrix,@object
	.size		precalc_xorwow_offset_matrix,(.L_1 - precalc_xorwow_offset_matrix)
precalc_xorwow_offset_matrix:
        /* <DEDUP_REMOVED lines=6400> */
.L_1:


//--------------------- .nv.shared.reserved.0     --------------------------
	.section	.nv.shared.reserved.0,"aw",@nobits
	.weak		__nv_reservedSMEM_offset_0_alias
	.size		__nv_reservedSMEM_offset_0_alias, 0, 64
	.other		__nv_reservedSMEM_offset_0_alias,@"STO_CUDA_RESERVED_SHARED STV_DEFAULT"
__nv_reservedSMEM_offset_0_alias:
	.zero		0
	.zero		64


//--------------------- .nv.shared.batch_compute_accuracy --------------------------
	.section	.nv.shared.batch_compute_accuracy,"aw",@nobits
	.sectionflags	@""
	.align	4
.nv.shared.batch_compute_accuracy:
	.zero		1120


//--------------------- .nv.constant0.batch_discretize_states --------------------------
	.section	.nv.constant0.batch_discretize_states,"a",@progbits
	.sectionflags	@""
	.align	4
.nv.constant0.batch_discretize_states:
	.zero		932


//--------------------- .nv.constant0.batch_compute_rewards --------------------------
	.section	.nv.constant0.batch_compute_rewards,"a",@progbits
	.sectionflags	@""
	.align	4
.nv.constant0.batch_compute_rewards:
	.zero		948


//--------------------- .nv.constant0.batch_apply_actions --------------------------
	.section	.nv.constant0.batch_apply_actions,"a",@progbits
	.sectionflags	@""
	.align	4
.nv.constant0.batch_apply_actions:
	.zero		924


//--------------------- .nv.constant0.init_rng_states --------------------------
	.section	.nv.constant0.init_rng_states,"a",@progbits
	.sectionflags	@""
	.align	4
.nv.constant0.init_rng_states:
	.zero		916


//--------------------- .nv.constant0.batch_select_actions --------------------------
	.section	.nv.constant0.batch_select_actions,"a",@progbits
	.sectionflags	@""
	.align	4
.nv.constant0.batch_select_actions:
	.zero		936


//--------------------- .nv.constant0.batch_q_update --------------------------
	.section	.nv.constant0.batch_q_update,"a",@progbits
	.sectionflags	@""
	.align	4
.nv.constant0.batch_q_update:
	.zero		948


//--------------------- .nv.constant0.batch_compute_accuracy --------------------------
	.section	.nv.constant0.batch_compute_accuracy,"a",@progbits
	.sectionflags	@""
	.align	4
.nv.constant0.batch_compute_accuracy:
	.zero		960


//--------------------- .nv.constant0.batch_gamma_adjust --------------------------
	.section	.nv.constant0.batch_gamma_adjust,"a",@progbits
	.sectionflags	@""
	.align	4
.nv.constant0.batch_gamma_adjust:
	.zero		968


//--------------------- SYMBOLS --------------------------

	.type		.nv.reservedSmem.offset0,@object
	.size		.nv.reservedSmem.offset0,0x4
	.type		.nv.reservedSmem.cap,@object
	.size		.nv.reservedSmem.cap,0x4
